def matmul_kernel(
    a_ptr,
    b_ptr,
    c_ptr,
    M,
    N,
    K,
    stride_am,
    stride_ak,
    stride_bk,
    stride_bn,
    stride_cm,
    stride_cn,
    BLOCK_M: tl.constexpr,
    BLOCK_N: tl.constexpr,
    BLOCK_K: tl.constexpr,
    GROUP_M: tl.constexpr,
):
    pid = tl.program_id(axis=0)
    num_pid_m = tl.cdiv(M, BLOCK_M)
    num_pid_n = tl.cdiv(N, BLOCK_N)
    num_pid_in_group = GROUP_M * num_pid_n
    group_id = pid // num_pid_in_group
    first_pid_m = group_id * GROUP_M
    group_size_m = min(num_pid_m - first_pid_m, GROUP_M)
    pid_m = first_pid_m + ((pid % num_pid_in_group) % group_size_m)
    pid_n = (pid % num_pid_in_group) // group_size_m

    offs_am = (pid_m * BLOCK_M + tl.arange(0, BLOCK_M)) % M
    offs_bn = (pid_n * BLOCK_N + tl.arange(0, BLOCK_N)) % N
    offs_k = tl.arange(0, BLOCK_K)
    a_ptrs = a_ptr + offs_am[:, None] * stride_am + offs_k[None, :] * stride_ak
    b_ptrs = b_ptr + offs_k[:, None] * stride_bk + offs_bn[None, :] * stride_bn

    acc = tl.zeros((BLOCK_M, BLOCK_N), dtype=tl.float32)
    for kk in range(0, tl.cdiv(K, BLOCK_K)):
        a = tl.load(a_ptrs, mask=offs_k[None, :] < K - kk * BLOCK_K, other=0.0)
        b = tl.load(b_ptrs, mask=offs_k[:, None] < K - kk * BLOCK_K, other=0.0)
        acc = tl.dot(a, b, acc)
        a_ptrs += BLOCK_K * stride_ak
        b_ptrs += BLOCK_K * stride_bk

    c = acc.to(c_ptr.dtype.element_ty)
    offs_cm = pid_m * BLOCK_M + tl.arange(0, BLOCK_M)
    offs_cn = pid_n * BLOCK_N + tl.arange(0, BLOCK_N)
    c_ptrs = c_ptr + offs_cm[:, None] * stride_cm + offs_cn[None, :] * stride_cn
    mask = (offs_cm[:, None] < M) & (offs_cn[None, :] < N)
    tl.store(c_ptrs, c, mask=mask)

# config = {"BLOCK_K": 128, "BLOCK_M": 512, "BLOCK_N": 64, "GROUP_M": 8, "arch": "sm_90", "dtype": "fp8e5m2", "num_ctas": 1, "num_stages": 3, "num_warps": 16}
# arch = sm_90


// ===== COMPILED SASS (sm_90a) =====

	.target	sm_90a

	.elftype	@"ET_EXEC"


//--------------------- .note.nv.tkinfo           --------------------------
	.section	.note.nv.tkinfo,"",@"SHT_NOTE"
	.sectionflags	@"SHF_NOTE_NV_TKINFO"
	.tkinfo
        /*0018*/ 	.word	0x00000002
        /*0030*/ 	.string	""
        /*0030*/ 	.string	"ptxas"
        /*0030*/ 	.string	"Cuda compilation tools, release 13.0, V13.0.88"
        /*0030*/ 	.string	"Build cuda_13.0.r13.0/compiler.36424714_0"
        /*0030*/ 	.string	"-v  -suppress-debug-info  -lineinfo  -arch sm_90a "



//--------------------- .note.nv.cuinfo           --------------------------
	.section	.note.nv.cuinfo,"",@"SHT_NOTE"
	.sectionflags	@"SHF_NOTE_NV_CUINFO"
        /*0018*/ 	.short	0x0002
        /*001a*/ 	.short	0x005a
        /*001c*/ 	.short	0x0082
	.zero		2


//--------------------- .nv.info                  --------------------------
	.section	.nv.info,"",@"SHT_CUDA_INFO"
	.align	4


	//----- nvinfo : EIATTR_REGCOUNT
	.align		4
        /*0000*/ 	.byte	0x04, 0x2f
        /*0002*/ 	.short	(.L_1 - .L_0)
	.align		4
.L_0:
        /*0004*/ 	.word	index@(matmul_kernel)
        /*0008*/ 	.word	0x00000080


	//----- nvinfo : EIATTR_FRAME_SIZE
	.align		4
.L_1:
        /*000c*/ 	.byte	0x04, 0x11
        /*000e*/ 	.short	(.L_3 - .L_2)
	.align		4
.L_2:
        /*0010*/ 	.word	index@(matmul_kernel)
        /*0014*/ 	.word	0x00000778


	//----- nvinfo : EIATTR_MIN_STACK_SIZE
	.align		4
.L_3:
        /*0018*/ 	.byte	0x04, 0x12
        /*001a*/ 	.short	(.L_5 - .L_4)
	.align		4
.L_4:
        /*001c*/ 	.word	index@(matmul_kernel)
        /*0020*/ 	.word	0x00000778
.L_5:


//--------------------- .nv.compat                --------------------------
	.section	.nv.compat,"",@"SHT_CUDA_COMPAT_INFO"
	.align	4
        /*0000*/ 	.byte	0x02, 0x09, 0x01, 0x00, 0x02, 0x02, 0x04, 0x00, 0x02, 0x05, 0x05, 0x00, 0x03, 0x07, 0x01, 0x01
        /*0010*/ 	.byte	0x02, 0x03, 0x00, 0x00, 0x02, 0x06, 0x01, 0x00, 0x04, 0x0b, 0x08, 0x00, 0x00, 0x00, 0x00, 0x00
        /*0020*/ 	.byte	0x00, 0x00, 0x00, 0x00


//--------------------- .nv.info.matmul_kernel    --------------------------
	.section	.nv.info.matmul_kernel,"",@"SHT_CUDA_INFO"
	.sectionflags	@""
	.align	4


	//----- nvinfo : EIATTR_CUDA_API_VERSION
	.align		4
        /*0000*/ 	.byte	0x04, 0x37
        /*0002*/ 	.short	(.L_7 - .L_6)
.L_6:
        /*0004*/ 	.word	0x00000082


	//----- nvinfo : EIATTR_KPARAM_INFO
	.align		4
.L_7:
        /*0008*/ 	.byte	0x04, 0x17
        /*000a*/ 	.short	(.L_9 - .L_8)
.L_8:
        /*000c*/ 	.word	0x00000000
        /*0010*/ 	.short	0x000d
        /*0012*/ 	.short	0x0048
        /*0014*/ 	.byte	0x00, 0xf4, 0x21, 0x00


	//----- nvinfo : EIATTR_KPARAM_INFO
	.align		4
.L_9:
        /*0018*/ 	.byte	0x04, 0x17
        /*001a*/ 	.short	(.L_11 - .L_10)
.L_10:
        /*001c*/ 	.word	0x00000000
        /*0020*/ 	.short	0x000c
        /*0022*/ 	.short	0x0040
        /*0024*/ 	.byte	0x00, 0xf4, 0x21, 0x00


	//----- nvinfo : EIATTR_KPARAM_INFO
	.align		4
.L_11:
        /*0028*/ 	.byte	0x04, 0x17
        /*002a*/ 	.short	(.L_13 - .L_12)
.L_12:
        /*002c*/ 	.word	0x00000000
        /*0030*/ 	.short	0x000b
        /*0032*/ 	.short	0x0038
        /*0034*/ 	.byte	0x00, 0xf0, 0x11, 0x00


	//----- nvinfo : EIATTR_KPARAM_INFO
	.align		4
.L_13:
        /*0038*/ 	.byte	0x04, 0x17
        /*003a*/ 	.short	(.L_15 - .L_14)
.L_14:
        /*003c*/ 	.word	0x00000000
        /*0040*/ 	.short	0x000a
        /*0042*/ 	.short	0x0034
        /*0044*/ 	.byte	0x00, 0xf0, 0x11, 0x00


	//----- nvinfo : EIATTR_KPARAM_INFO
	.align		4
.L_15:
        /*0048*/ 	.byte	0x04, 0x17
        /*004a*/ 	.short	(.L_17 - .L_16)
.L_16:
        /*004c*/ 	.word	0x00000000
        /*0050*/ 	.short	0x0009
        /*0052*/ 	.short	0x0030
        /*0054*/ 	.byte	0x00, 0xf0, 0x11, 0x00


	//----- nvinfo : EIATTR_KPARAM_INFO
	.align		4
.L_17:
        /*0058*/ 	.byte	0x04, 0x17
        /*005a*/ 	.short	(.L_19 - .L_18)
.L_18:
        /*005c*/ 	.word	0x00000000
        /*0060*/ 	.short	0x0008
        /*0062*/ 	.short	0x002c
        /*0064*/ 	.byte	0x00, 0xf0, 0x11, 0x00


	//----- nvinfo : EIATTR_KPARAM_INFO
	.align		4
.L_19:
        /*0068*/ 	.byte	0x04, 0x17
        /*006a*/ 	.short	(.L_21 - .L_20)
.L_20:
        /*006c*/ 	.word	0x00000000
        /*0070*/ 	.short	0x0007
        /*0072*/ 	.short	0x0028
        /*0074*/ 	.byte	0x00, 0xf0, 0x11, 0x00


	//----- nvinfo : EIATTR_KPARAM_INFO
	.align		4
.L_21:
        /*0078*/ 	.byte	0x04, 0x17
        /*007a*/ 	.short	(.L_23 - .L_22)
.L_22:
        /*007c*/ 	.word	0x00000000
        /*0080*/ 	.short	0x0006
        /*0082*/ 	.short	0x0024
        /*0084*/ 	.byte	0x00, 0xf0, 0x11, 0x00


	//----- nvinfo : EIATTR_KPARAM_INFO
	.align		4
.L_23:
        /*0088*/ 	.byte	0x04, 0x17
        /*008a*/ 	.short	(.L_25 - .L_24)
.L_24:
        /*008c*/ 	.word	0x00000000
        /*0090*/ 	.short	0x0005
        /*0092*/ 	.short	0x0020
        /*0094*/ 	.byte	0x00, 0xf0, 0x11, 0x00


	//----- nvinfo : EIATTR_KPARAM_INFO
	.align		4
.L_25:
        /*0098*/ 	.byte	0x04, 0x17
        /*009a*/ 	.short	(.L_27 - .L_26)
.L_26:
        /*009c*/ 	.word	0x00000000
        /*00a0*/ 	.short	0x0004
        /*00a2*/ 	.short	0x001c
        /*00a4*/ 	.byte	0x00, 0xf0, 0x11, 0x00


	//----- nvinfo : EIATTR_KPARAM_INFO
	.align		4
.L_27:
        /*00a8*/ 	.byte	0x04, 0x17
        /*00aa*/ 	.short	(.L_29 - .L_28)
.L_28:
        /*00ac*/ 	.word	0x00000000
        /*00b0*/ 	.short	0x0003
        /*00b2*/ 	.short	0x0018
        /*00b4*/ 	.byte	0x00, 0xf0, 0x11, 0x00


	//----- nvinfo : EIATTR_KPARAM_INFO
	.align		4
.L_29:
        /*00b8*/ 	.byte	0x04, 0x17
        /*00ba*/ 	.short	(.L_31 - .L_30)
.L_30:
        /*00bc*/ 	.word	0x00000000
        /*00c0*/ 	.short	0x0002
        /*00c2*/ 	.short	0x0010
        /*00c4*/ 	.byte	0x00, 0xf4, 0x21, 0x00


	//----- nvinfo : EIATTR_KPARAM_INFO
	.align		4
.L_31:
        /*00c8*/ 	.byte	0x04, 0x17
        /*00ca*/ 	.short	(.L_33 - .L_32)
.L_32:
        /*00cc*/ 	.word	0x00000000
        /*00d0*/ 	.short	0x0001
        /*00d2*/ 	.short	0x0008
        /*00d4*/ 	.byte	0x00, 0xf4, 0x21, 0x00


	//----- nvinfo : EIATTR_KPARAM_INFO
	.align		4
.L_33:
        /*00d8*/ 	.byte	0x04, 0x17
        /*00da*/ 	.short	(.L_35 - .L_34)
.L_34:
        /*00dc*/ 	.word	0x00000000
        /*00e0*/ 	.short	0x0000
        /*00e2*/ 	.short	0x0000
        /*00e4*/ 	.byte	0x00, 0xf4, 0x21, 0x00


	//----- nvinfo : EIATTR_SPARSE_MMA_MASK
	.align		4
.L_35:
        /*00e8*/ 	.byte	0x03, 0x50
        /*00ea*/ 	.short	0x0000


	//----- nvinfo : EIATTR_MAXREG_COUNT
	.align		4
        /*00ec*/ 	.byte	0x03, 0x1b
        /*00ee*/ 	.short	0x0080


	//----- nvinfo : EIATTR_NUM_BARRIERS
	.align		4
        /*00f0*/ 	.byte	0x02, 0x4c
        /*00f2*/ 	.byte	0x01
	.zero		1


	//----- nvinfo : EIATTR_ANNOTATIONS
	.align		4
        /*00f4*/ 	.byte	0x04, 0x55
        /*00f6*/ 	.short	(.L_37 - .L_36)


	//   ....[0]....
.L_36:
        /*00f8*/ 	.word	0x00000001
        /*00fc*/ 	.byte	0x20, 0x05, 0x00, 0x00, 0x01, 0x00, 0x00, 0x00, 0x90, 0x05, 0x00, 0x00, 0x01, 0x00, 0x00, 0x00
        /* <DEDUP_REMOVED lines=762> */
        /*30ac*/ 	.byte	0xa0, 0xe9, 0x00, 0x00, 0x01, 0x00, 0x00, 0x00, 0xf0, 0xe9, 0x00, 0x00


	//----- nvinfo : EIATTR_MERCURY_ISA_VERSION
	.align		4
.L_37:
        /*30b8*/ 	.byte	0x03, 0x5f
        /*30ba*/ 	.short	0x0101


	//----- nvinfo : EIATTR_EXIT_INSTR_OFFSETS
	.align		4
        /*30bc*/ 	.byte	0x04, 0x1c
        /*30be*/ 	.short	(.L_39 - .L_38)


	//   ....[0]....
.L_38:
        /*30c0*/ 	.word	0x00010ac0


	//   ....[1]....
        /*30c4*/ 	.word	0x00010ae0


	//----- nvinfo : EIATTR_REQNTID
	.align		4
.L_39:
        /*30c8*/ 	.byte	0x04, 0x10
        /*30ca*/ 	.short	(.L_41 - .L_40)
.L_40:
        /*30cc*/ 	.word	0x00000200
        /*30d0*/ 	.word	0x00000001
        /*30d4*/ 	.word	0x00000001


	//----- nvinfo : EIATTR_CBANK_PARAM_SIZE
	.align		4
.L_41:
        /*30d8*/ 	.byte	0x03, 0x19
        /*30da*/ 	.short	0x0050


	//----- nvinfo : EIATTR_PARAM_CBANK
	.align		4
        /*30dc*/ 	.byte	0x04, 0x0a
        /*30de*/ 	.short	(.L_43 - .L_42)
	.align		4
.L_42:
        /*30e0*/ 	.word	index@(.nv.constant0.matmul_kernel)
        /*30e4*/ 	.short	0x0210
        /*30e6*/ 	.short	0x0050


	//----- nvinfo : EIATTR_SW_WAR
	.align		4
.L_43:
        /*30e8*/ 	.byte	0x04, 0x36
        /*30ea*/ 	.short	(.L_45 - .L_44)
.L_44:
        /*30ec*/ 	.word	0x00000008
.L_45:


//--------------------- .nv.callgraph             --------------------------
	.section	.nv.callgraph,"",@"SHT_CUDA_CALLGRAPH"
	.align	4
	.sectionentsize	8
	.align		4
        /*0000*/ 	.word	0x00000000
	.align		4
        /*0004*/ 	.word	0xffffffff
	.align		4
        /*0008*/ 	.word	0x00000000
	.align		4
        /*000c*/ 	.word	0xfffffffe
	.align		4
        /*0010*/ 	.word	0x00000000
	.align		4
        /*0014*/ 	.word	0xfffffffd
	.align		4
        /*0018*/ 	.word	0x00000000
	.align		4
        /*001c*/ 	.word	0xfffffffc


//--------------------- .text.matmul_kernel       --------------------------
	.section	.text.matmul_kernel,"ax",@progbits
	.align	128
        .global         matmul_kernel
        .type           matmul_kernel,@function
        .size           matmul_kernel,(.L_x_4 - matmul_kernel)
        .other          matmul_kernel,@"STO_CUDA_ENTRY STV_DEFAULT"
matmul_kernel:
.text.matmul_kernel:
[----:B------:R-:W0:Y:S08]  /*0000*/  LDC R1, c[0x0][0x28] ;  /* 0x00000a00ff017b82 */ /* 0x000e300000000800 */
[----:B------:R-:W1:Y:S01]  /*0010*/  LDC.64 R10, c[0x0][0x228] ;  /* 0x00008a00ff0a7b82 */ /* 0x000e620000000a00 */
[----:B------:R-:W2:Y:S01]  /*0020*/  S2R R5, SR_CTAID.X ;  /* 0x0000000000057919 */ /* 0x000ea20000002500 */
[----:B0-----:R-:W-:Y:S01]  /*0030*/  VIADD R1, R1, 0xfffff888 ;  /* 0xfffff88801017836 */ /* 0x001fe20000000000 */
[----:B------:R-:W-:Y:S01]  /*0040*/  UMOV UR4, 0x400 ;  /* 0x0000040000047882 */ /* 0x000fe20000000000 */
[----:B------:R-:W-:Y:S01]  /*0050*/  ULDC.64 UR18, c[0x0][0x208] ;  /* 0x0000820000127ab9 */ /* 0x000fe20000000a00 */
[----:B------:R-:W0:Y:S03]  /*0060*/  S2R R88, SR_TID.X ;  /* 0x0000000000587919 */ /* 0x000e260000002100 */
[----:B------:R-:W3:Y:S08]  /*0070*/  LDC R89, c[0x0][0x230] ;  /* 0x00008c00ff597b82 */ /* 0x000ef00000000800 */
[----:B------:R-:W4:Y:S01]  /*0080*/  S2UR UR16, SR_CgaCtaId ;  /* 0x00000000001079c3 */ /* 0x000f220000008800 */
[----:B-1----:R-:W-:-:S05]  /*0090*/  VIADD R0, R11, 0x3f ;  /* 0x0000003f0b007836 */ /* 0x002fca0000000000 */
[----:B------:R-:W-:Y:S01]  /*00a0*/  SHF.R.S32.HI R3, RZ, 0x1f, R0 ;  /* 0x0000001fff037819 */ /* 0x000fe20000011400 */
[----:B---3--:R-:W-:-:S03]  /*00b0*/  VIADD R89, R89, 0x7f ;  /* 0x0000007f59597836 */ /* 0x008fc60000000000 */
[----:B------:R-:W-:Y:S02]  /*00c0*/  LEA.HI R3, R3, R0, RZ, 0x6 ;  /* 0x0000000003037211 */ /* 0x000fe400078f30ff */
[----:B--2---:R-:W-:Y:S02]  /*00d0*/  IABS R8, R5 ;  /* 0x0000000500087213 */ /* 0x004fe40000000000 */
[----:B------:R-:W-:Y:S01]  /*00e0*/  SHF.R.S32.HI R3, RZ, 0x6, R3 ;  /* 0x00000006ff037819 */ /* 0x000fe20000011403 */
[----:B----4-:R-:W-:-:S04]  /*00f0*/  ULEA UR16, UR16, UR4, 0x18 ;  /* 0x0000000410107291 */ /* 0x010fc8000f8ec03f */
[----:B------:R-:W-:-:S05]  /*0100*/  IMAD.SHL.U32 R4, R3, 0x8, RZ ;  /* 0x0000000803047824 */ /* 0x000fca00078e00ff */
[-C--:B------:R-:W-:Y:S02]  /*0110*/  IABS R7, R4.reuse ;  /* 0x0000000400077213 */ /* 0x080fe40000000000 */
[----:B------:R-:W-:Y:S02]  /*0120*/  IABS R12, R4 ;  /* 0x00000004000c7213 */ /* 0x000fe40000000000 */
[----:B------:R-:W1:Y:S08]  /*0130*/  I2F.RP R0, R7 ;  /* 0x0000000700007306 */ /* 0x000e700000209400 */
[----:B-1----:R-:W1:Y:S02]  /*0140*/  MUFU.RCP R0, R0 ;  /* 0x0000000000007308 */ /* 0x002e640000001000 */
[----:B-1----:R-:W-:-:S02]  /*0150*/  VIADD R2, R0, 0xffffffe ;  /* 0x0ffffffe00027836 */ /* 0x002fc40000000000 */
[----:B------:R-:W-:-:S04]  /*0160*/  IMAD.MOV R0, RZ, RZ, -R12 ;  /* 0x000000ffff007224 */ /* 0x000fc800078e0a0c */
[----:B------:R1:W2:Y:S02]  /*0170*/  F2I.FTZ.U32.TRUNC.NTZ R3, R2 ;  /* 0x0000000200037305 */ /* 0x0002a4000021f000 */
[----:B-1----:R-:W-:Y:S02]  /*0180*/  IMAD.MOV.U32 R2, RZ, RZ, RZ ;  /* 0x000000ffff027224 */ /* 0x002fe400078e00ff */
[----:B--2---:R-:W-:-:S04]  /*0190*/  IMAD.MOV R6, RZ, RZ, -R3 ;  /* 0x000000ffff067224 */ /* 0x004fc800078e0a03 */
[----:B------:R-:W-:Y:S02]  /*01a0*/  IMAD R9, R6, R7, RZ ;  /* 0x0000000706097224 */ /* 0x000fe400078e02ff */
[----:B------:R-:W-:Y:S02]  /*01b0*/  IMAD.MOV.U32 R6, RZ, RZ, R8 ;  /* 0x000000ffff067224 */ /* 0x000fe400078e0008 */
[----:B------:R-:W-:-:S06]  /*01c0*/  IMAD.HI.U32 R3, R3, R9, R2 ;  /* 0x0000000903037227 */ /* 0x000fcc00078e0002 */
[----:B------:R-:W-:-:S04]  /*01d0*/  IMAD.HI.U32 R3, R3, R6, RZ ;  /* 0x0000000603037227 */ /* 0x000fc800078e00ff */
[----:B------:R-:W-:-:S05]  /*01e0*/  IMAD R0, R3, R0, R6 ;  /* 0x0000000003007224 */ /* 0x000fca00078e0206 */
[----:B------:R-:W-:-:S13]  /*01f0*/  ISETP.GT.U32.AND P1, PT, R7, R0, PT ;  /* 0x000000000700720c */ /* 0x000fda0003f24070 */
[----:B------:R-:W-:Y:S02]  /*0200*/  @!P1 IMAD.IADD R0, R0, 0x1, -R7 ;  /* 0x0000000100009824 */ /* 0x000fe400078e0a07 */
[----:B------:R-:W-:Y:S01]  /*0210*/  @!P1 VIADD R3, R3, 0x1 ;  /* 0x0000000103039836 */ /* 0x000fe20000000000 */
[----:B------:R-:W-:Y:S02]  /*0220*/  ISETP.NE.AND P1, PT, R4, RZ, PT ;  /* 0x000000ff0400720c */ /* 0x000fe40003f25270 */
[----:B------:R-:W-:Y:S02]  /*0230*/  ISETP.GE.U32.AND P0, PT, R0, R7, PT ;  /* 0x000000070000720c */ /* 0x000fe40003f06070 */
[----:B------:R-:W-:-:S04]  /*0240*/  LOP3.LUT R0, R5, R4, RZ, 0x3c, !PT ;  /* 0x0000000405007212 */ /* 0x000fc800078e3cff */
[----:B------:R-:W-:Y:S01]  /*0250*/  ISETP.GE.AND P2, PT, R0, RZ, PT ;  /* 0x000000ff0000720c */ /* 0x000fe20003f46270 */
[----:B------:R-:W-:-:S06]  /*0260*/  VIADD R0, R10, 0x1ff ;  /* 0x000001ff0a007836 */ /* 0x000fcc0000000000 */
[----:B------:R-:W-:-:S04]  /*0270*/  @P0 VIADD R3, R3, 0x1 ;  /* 0x0000000103030836 */ /* 0x000fc80000000000 */
[----:B------:R-:W-:Y:S01]  /*0280*/  IMAD.MOV.U32 R2, RZ, RZ, R3 ;  /* 0x000000ffff027224 */ /* 0x000fe200078e0003 */
[----:B------:R-:W-:-:S03]  /*0290*/  SHF.R.S32.HI R3, RZ, 0x1f, R0 ;  /* 0x0000001fff037819 */ /* 0x000fc60000011400 */
[----:B------:R-:W-:Y:S01]  /*02a0*/  @!P2 IMAD.MOV R2, RZ, RZ, -R2 ;  /* 0x000000ffff02a224 */ /* 0x000fe200078e0a02 */
[----:B------:R-:W-:Y:S02]  /*02b0*/  @!P1 LOP3.LUT R2, RZ, R4, RZ, 0x33, !PT ;  /* 0x00000004ff029212 */ /* 0x000fe400078e33ff */
[----:B------:R-:W-:-:S03]  /*02c0*/  LEA.HI R3, R3, R0, RZ, 0x9 ;  /* 0x0000000003037211 */ /* 0x000fc600078f48ff */
[----:B------:R-:W-:Y:S02]  /*02d0*/  IMAD.SHL.U32 R6, R2, 0x8, RZ ;  /* 0x0000000802067824 */ /* 0x000fe400078e00ff */
[----:B------:R-:W-:-:S03]  /*02e0*/  IMAD.MOV R2, RZ, RZ, -R2 ;  /* 0x000000ffff027224 */ /* 0x000fc600078e0a02 */
[----:B------:R-:W-:Y:S01]  /*02f0*/  LEA.HI.SX32 R3, R3, -R6, 0x17 ;  /* 0x8000000603037211 */ /* 0x000fe200078fbaff */
[----:B------:R-:W-:-:S03]  /*0300*/  IMAD R4, R4, R2, R5 ;  /* 0x0000000204047224 */ /* 0x000fc600078e0205 */
[----:B------:R-:W-:Y:S02]  /*0310*/  VIMNMX R13, R3, 0x8, PT ;  /* 0x00000008030d7848 */ /* 0x000fe40003fe0100 */
[----:B------:R-:W-:Y:S02]  /*0320*/  IABS R9, R4 ;  /* 0x0000000400097213 */ /* 0x000fe40000000000 */
[----:B------:R-:W-:-:S04]  /*0330*/  IABS R7, R13 ;  /* 0x0000000d00077213 */ /* 0x000fc80000000000 */
[----:B------:R-:W1:Y:S08]  /*0340*/  I2F.RP R0, R7 ;  /* 0x0000000700007306 */ /* 0x000e700000209400 */
[----:B-1----:R-:W1:Y:S02]  /*0350*/  MUFU.RCP R0, R0 ;  /* 0x0000000000007308 */ /* 0x002e640000001000 */
[----:B-1----:R-:W-:-:S06]  /*0360*/  VIADD R3, R0, 0xffffffe ;  /* 0x0ffffffe00037836 */ /* 0x002fcc0000000000 */
[----:B------:R-:W1:Y:S02]  /*0370*/  F2I.FTZ.U32.TRUNC.NTZ R3, R3 ;  /* 0x0000000300037305 */ /* 0x000e64000021f000 */
[----:B-1----:R-:W-:-:S04]  /*0380*/  IMAD.MOV R8, RZ, RZ, -R3 ;  /* 0x000000ffff087224 */ /* 0x002fc800078e0a03 */
[----:B------:R-:W-:Y:S01]  /*0390*/  IMAD.MOV.U32 R2, RZ, RZ, R8 ;  /* 0x000000ffff027224 */ /* 0x000fe200078e0008 */
[----:B------:R-:W-:-:S03]  /*03a0*/  IABS R8, R13 ;  /* 0x0000000d00087213 */ /* 0x000fc60000000000 */
[----:B------:R-:W-:Y:S02]  /*03b0*/  IMAD R5, R2, R7, RZ ;  /* 0x0000000702057224 */ /* 0x000fe400078e02ff */
[----:B------:R-:W-:Y:S02]  /*03c0*/  IMAD.MOV.U32 R2, RZ, RZ, RZ ;  /* 0x000000ffff027224 */ /* 0x000fe400078e00ff */
[----:B------:R-:W-:Y:S02]  /*03d0*/  IMAD.MOV R0, RZ, RZ, -R8 ;  /* 0x000000ffff007224 */ /* 0x000fe400078e0a08 */
        /* <DEDUP_REMOVED lines=9> */
[----:B------:R-:W-:-:S07]  /*0470*/  ISETP.GE.AND P2, PT, R0, RZ, PT ;  /* 0x000000ff0000720c */ /* 0x000fce0003f46270 */
[----:B------:R-:W-:Y:S01]  /*0480*/  @P0 VIADD R2, R2, 0x1 ;  /* 0x0000000102020836 */ /* 0x000fe20000000000 */
[----:B------:R-:W-:-:S05]  /*0490*/  ISETP.GT.AND P0, PT, R89, 0x7f, PT ;  /* 0x0000007f5900780c */ /* 0x000fca0003f04270 */
[----:B------:R-:W-:Y:S01]  /*04a0*/  @!P2 IMAD.MOV R2, RZ, RZ, -R2 ;  /* 0x000000ffff02a224 */ /* 0x000fe200078e0a02 */
[----:B------:R-:W-:-:S05]  /*04b0*/  @!P1 LOP3.LUT R2, RZ, R13, RZ, 0x33, !PT ;  /* 0x0000000dff029212 */ /* 0x000fca00078e33ff */
[----:B------:R-:W-:-:S04]  /*04c0*/  IMAD.MOV R0, RZ, RZ, -R2 ;  /* 0x000000ffff007224 */ /* 0x000fc800078e0a02 */
[----:B------:R-:W-:-:S04]  /*04d0*/  IMAD R0, R13, R0, R4 ;  /* 0x000000000d007224 */ /* 0x000fc800078e0204 */
[----:B------:R-:W-:Y:S01]  /*04e0*/  IMAD.IADD R3, R6, 0x1, R0 ;  /* 0x0000000106037824 */ /* 0x000fe200078e0200 */
[----:B0-----:R-:W-:Y:S01]  /*04f0*/  LOP3.LUT R6, R88, 0x1ff, RZ, 0xc0, !PT ;  /* 0x000001ff58067812 */ /* 0x001fe200078ec0ff */
[----:B------:R-:W-:-:S04]  /*0500*/  IMAD.SHL.U32 R0, R2, 0x40, RZ ;  /* 0x0000004002007824 */ /* 0x000fc800078e00ff */
[----:B------:R-:W-:-:S05]  /*0510*/  IMAD R23, R3, 0x200, R6 ;  /* 0x0000020003177824 */ /* 0x000fca00078e0206 */
[----:B------:R0:W-:Y:S01]  /*0520*/  STL [R1+0x5f0], R23 ;  /* 0x0005f01701007387 */ /* 0x0001e20000100800 */
[----:B------:R-:W-:Y:S05]  /*0530*/  @P0 BRA `(.L_x_0) ;  /* 0x00000000008c0947 */ /* 0x000fea0003800000 */
[----:B------:R-:W-:Y:S01]  /*0540*/  IMAD.SHL.U32 R2, R88, 0x10, RZ ;  /* 0x0000001058027824 */ /* 0x000fe200078e00ff */
[----:B------:R-:W-:Y:S02]  /*0550*/  CS2R R56, SRZ ;  /* 0x0000000000387805 */ /* 0x000fe4000001ff00 */
[----:B------:R-:W-:Y:S02]  /*0560*/  CS2R R58, SRZ ;  /* 0x00000000003a7805 */ /* 0x000fe4000001ff00 */
[----:B------:R-:W-:Y:S02]  /*0570*/  CS2R R60, SRZ ;  /* 0x00000000003c7805 */ /* 0x000fe4000001ff00 */
[----:B------:R-:W-:Y:S01]  /*0580*/  CS2R R62, SRZ ;  /* 0x00000000003e7805 */ /* 0x000fe2000001ff00 */
[----:B------:R1:W-:Y:S01]  /*0590*/  STL [R1+0x5f4], R2 ;  /* 0x0005f40201007387 */ /* 0x0003e20000100800 */
[----:B------:R-:W-:Y:S02]  /*05a0*/  CS2R R64, SRZ ;  /* 0x0000000000407805 */ /* 0x000fe4000001ff00 */
[----:B------:R-:W-:-:S02]  /*05b0*/  CS2R R66, SRZ ;  /* 0x0000000000427805 */ /* 0x000fc4000001ff00 */
[----:B------:R-:W-:Y:S02]  /*05c0*/  CS2R R68, SRZ ;  /* 0x0000000000447805 */ /* 0x000fe4000001ff00 */
[----:B------:R-:W-:Y:S02]  /*05d0*/  CS2R R70, SRZ ;  /* 0x0000000000467805 */ /* 0x000fe4000001ff00 */
[----:B------:R-:W-:Y:S02]  /*05e0*/  CS2R R72, SRZ ;  /* 0x0000000000487805 */ /* 0x000fe4000001ff00 */
[----:B------:R-:W-:Y:S02]  /*05f0*/  CS2R R74, SRZ ;  /* 0x00000000004a7805 */ /* 0x000fe4000001ff00 */
        /* <DEDUP_REMOVED lines=21> */
[----:B------:R-:W-:Y:S01]  /*0750*/  CS2R R54, SRZ ;  /* 0x0000000000367805 */ /* 0x000fe2000001ff00 */
[----:B-1----:R-:W-:Y:S06]  /*0760*/  BRA `(.L_x_1) ;  /* 0x000000e0008c7947 */ /* 0x002fec0003800000 */
.L_x_0:
[----:B------:R-:W-:Y:S01]  /*0770*/  IABS R12, R10 ;  /* 0x0000000a000c7213 */ /* 0x000fe20000000000 */
[----:B------:R-:W-:Y:S01]  /*0780*/  IMAD.SHL.U32 R14, R88, 0x10, RZ ;  /* 0x00000010580e7824 */ /* 0x000fe200078e00ff */
[----:B------:R-:W-:Y:S01]  /*0790*/  IABS R2, R11 ;  /* 0x0000000b00027213 */ /* 0x000fe20000000000 */
[----:B------:R-:W-:Y:S01]  /*07a0*/  ULDC UR17, c[0x0][0x23c] ;  /* 0x00008f0000117ab9 */ /* 0x000fe20000000800 */
[----:B------:R-:W1:Y:S01]  /*07b0*/  I2F.RP R3, R12 ;  /* 0x0000000c00037306 */ /* 0x000e620000209400 */
[----:B------:R-:W-:Y:S01]  /*07c0*/  SHF.R.U32.HI R13, RZ, 0x5, R88 ;  /* 0x00000005ff0d7819 */ /* 0x000fe20000011658 */
[----:B------:R-:W-:Y:S01]  /*07d0*/  STL [R1+0x5f4], R14 ;  /* 0x0005f40e01007387 */ /* 0x000fe20000100800 */
[----:B------:R-:W-:Y:S01]  /*07e0*/  ISETP.GE.AND P2, PT, R23, RZ, PT ;  /* 0x000000ff1700720c */ /* 0x000fe20003f46270 */
[----:B------:R-:W-:Y:S01]  /*07f0*/  ULDC.64 UR4, c[0x0][0x218] ;  /* 0x0000860000047ab9 */ /* 0x000fe20000000a00 */
[----:B------:R-:W-:Y:S01]  /*0800*/  R2UR UR24, R13 ;  /* 0x000000000d1872ca */ /* 0x000fe200000e0000 */
[----:B------:R-:W-:Y:S01]  /*0810*/  ULDC.64 UR6, c[0x0][0x210] ;  /* 0x0000840000067ab9 */ /* 0x000fe20000000a00 */
[----:B------:R-:W-:Y:S01]  /*0820*/  ISETP.NE.AND P6, PT, R10, RZ, PT ;  /* 0x000000ff0a00720c */ /* 0x000fe20003fc5270 */
[----:B------:R-:W2:Y:S01]  /*0830*/  I2F.RP R8, R2 ;  /* 0x0000000200087306 */ /* 0x000ea20000209400 */
[----:B------:R-:W-:-:S02]  /*0840*/  LOP3.LUT R90, R88, 0x7f, RZ, 0xc0, !PT ;  /* 0x0000007f585a7812 */ /* 0x000fc400078ec0ff */
[----:B------:R-:W-:Y:S02]  /*0850*/  CS2R R56, SRZ ;  /* 0x0000000000387805 */ /* 0x000fe4000001ff00 */
[----:B------:R-:W-:Y:S02]  /*0860*/  CS2R R58, SRZ ;  /* 0x00000000003a7805 */ /* 0x000fe4000001ff00 */
[----:B------:R-:W-:Y:S02]  /*0870*/  CS2R R60, SRZ ;  /* 0x00000000003c7805 */ /* 0x000fe4000001ff00 */
[----:B------:R-:W-:Y:S02]  /*0880*/  CS2R R62, SRZ ;  /* 0x00000000003e7805 */ /* 0x000fe4000001ff00 */
[----:B------:R-:W-:Y:S02]  /*0890*/  CS2R R64, SRZ ;  /* 0x0000000000407805 */ /* 0x000fe4000001ff00 */
[----:B------:R-:W-:Y:S01]  /*08a0*/  CS2R R66, SRZ ;  /* 0x0000000000427805 */ /* 0x000fe2000001ff00 */
[----:B-1----:R-:W1:Y:S01]  /*08b0*/  MUFU.RCP R3, R3 ;  /* 0x0000000300037308 */ /* 0x002e620000001000 */
[----:B------:R-:W-:-:S02]  /*08c0*/  CS2R R68, SRZ ;  /* 0x0000000000447805 */ /* 0x000fc4000001ff00 */
[----:B------:R-:W-:Y:S02]  /*08d0*/  CS2R R70, SRZ ;  /* 0x0000000000467805 */ /* 0x000fe4000001ff00 */
[----:B------:R-:W-:Y:S02]  /*08e0*/  CS2R R72, SRZ ;  /* 0x0000000000487805 */ /* 0x000fe4000001ff00 */
[----:B------:R-:W-:Y:S02]  /*08f0*/  CS2R R74, SRZ ;  /* 0x00000000004a7805 */ /* 0x000fe4000001ff00 */
[----:B------:R-:W-:Y:S02]  /*0900*/  CS2R R76, SRZ ;  /* 0x00000000004c7805 */ /* 0x000fe4000001ff00 */
[----:B------:R-:W-:Y:S02]  /*0910*/  CS2R R78, SRZ ;  /* 0x00000000004e7805 */ /* 0x000fe4000001ff00 */
[----:B------:R-:W-:Y:S01]  /*0920*/  CS2R R80, SRZ ;  /* 0x0000000000507805 */ /* 0x000fe2000001ff00 */
[----:B--2---:R-:W2:Y:S01]  /*0930*/  MUFU.RCP R8, R8 ;  /* 0x0000000800087308 */ /* 0x004ea20000001000 */
[----:B------:R-:W-:-:S02]  /*0940*/  CS2R R82, SRZ ;  /* 0x0000000000527805 */ /* 0x000fc4000001ff00 */
[----:B------:R-:W-:Y:S02]  /*0950*/  CS2R R84, SRZ ;  /* 0x0000000000547805 */ /* 0x000fe4000001ff00 */
[----:B------:R-:W-:Y:S02]  /*0960*/  CS2R R86, SRZ ;  /* 0x0000000000567805 */ /* 0x000fe4000001ff00 */
[----:B------:R-:W-:Y:S01]  /*0970*/  CS2R R38, SRZ ;  /* 0x0000000000267805 */ /* 0x000fe2000001ff00 */
[----:B-1----:R-:W-:Y:S01]  /*0980*/  VIADD R4, R3, 0xffffffe ;  /* 0x0ffffffe03047836 */ /* 0x002fe20000000000 */
[----:B------:R-:W-:-:S03]  /*0990*/  SHF.R.U32.HI R3, RZ, 0x7, R88 ;  /* 0x00000007ff037819 */ /* 0x000fc60000011658 */
[----:B------:R1:W3:Y:S01]  /*09a0*/  F2I.FTZ.U32.TRUNC.NTZ R5, R4 ;  /* 0x0000000400057305 */ /* 0x0002e2000021f000 */
[----:B------:R-:W-:Y:S01]  /*09b0*/  SGXT.U32 R3, R3, 0x2 ;  /* 0x000000020303781a */ /* 0x000fe20000000000 */
[----:B--2---:R-:W-:Y:S01]  /*09c0*/  VIADD R7, R8, 0xffffffe ;  /* 0x0ffffffe08077836 */ /* 0x004fe20000000000 */
[----:B------:R-:W-:Y:S02]  /*09d0*/  IABS R8, R23 ;  /* 0x0000001700087213 */ /* 0x000fe40000000000 */
[----:B------:R-:W-:Y:S01]  /*09e0*/  LOP3.LUT R18, R0, R3, RZ, 0xfc, !PT ;  /* 0x0000000300127212 */ /* 0x000fe200078efcff */
[----:B-1----:R-:W-:Y:S02]  /*09f0*/  IMAD.MOV.U32 R4, RZ, RZ, RZ ;  /* 0x000000ffff047224 */ /* 0x002fe400078e00ff */
[----:B------:R-:W1:Y:S01]  /*0a00*/  F2I.FTZ.U32.TRUNC.NTZ R7, R7 ;  /* 0x0000000700077305 */ /* 0x000e62000021f000 */
[C---:B------:R-:W-:Y:S02]  /*0a10*/  LOP3.LUT R22, R18.reuse, 0x30, RZ, 0xfc, !PT ;  /* 0x0000003012167812 */ /* 0x040fe400078efcff */
[----:B------:R-:W-:Y:S01]  /*0a20*/  LOP3.LUT R20, R18, 0x34, RZ, 0xfc, !PT ;  /* 0x0000003412147812 */ /* 0x000fe200078efcff */
[----:B---3--:R-:W-:Y:S01]  /*0a30*/  IMAD.MOV R9, RZ, RZ, -R5 ;  /* 0x000000ffff097224 */ /* 0x008fe200078e0a05 */
[----:B------:R-:W-:-:S02]  /*0a40*/  IABS R19, R22 ;  /* 0x0000001600137213 */ /* 0x000fc40000000000 */
[----:B------:R-:W-:Y:S01]  /*0a50*/  IABS R17, R20 ;  /* 0x0000001400117213 */ /* 0x000fe20000000000 */
[----:B------:R-:W-:Y:S01]  /*0a60*/  IMAD R9, R9, R12, RZ ;  /* 0x0000000c09097224 */ /* 0x000fe200078e02ff */
[----:B------:R-:W-:Y:S02]  /*0a70*/  LOP3.LUT R24, R18, 0x2c, RZ, 0xfc, !PT ;  /* 0x0000002c12187812 */ /* 0x000fe400078efcff */
[----:B------:R-:W-:Y:S01]  /*0a80*/  IABS R37, R18 ;  /* 0x0000001200257213 */ /* 0x000fe20000000000 */
[----:B------:R-:W-:Y:S01]  /*0a90*/  IMAD.HI.U32 R5, R5, R9, R4 ;  /* 0x0000000905057227 */ /* 0x000fe200078e0004 */
[----:B------:R-:W-:Y:S02]  /*0aa0*/  SHF.R.S32.HI R4, RZ, 0x1f, R89 ;  /* 0x0000001fff047819 */ /* 0x000fe40000011459 */
[----:B------:R-:W-:Y:S01]  /*0ab0*/  LOP3.LUT R9, R14, 0x70, RZ, 0xc0, !PT ;  /* 0x000000700e097812 */ /* 0x000fe200078ec0ff */
[----:B-1----:R-:W-:Y:S01]  /*0ac0*/  IMAD.MOV R13, RZ, RZ, -R7 ;  /* 0x000000ffff0d7224 */ /* 0x002fe200078e0a07 */
[----:B------:R-:W-:Y:S01]  /*0ad0*/  LEA.HI R89, R4, R89, RZ, 0x7 ;  /* 0x0000005904597211 */ /* 0x000fe200078f38ff */
[----:B------:R-:W-:Y:S01]  /*0ae0*/  IMAD.HI.U32 R5, R5, R8, RZ ;  /* 0x0000000805057227 */ /* 0x000fe200078e00ff */
[----:B------:R-:W-:-:S02]  /*0af0*/  IABS R21, R24 ;  /* 0x0000001800157213 */ /* 0x000fc40000000000 */
[C---:B------:R-:W-:Y:S01]  /*0b00*/  LOP3.LUT R26, R18.reuse, 0xc, RZ, 0xfc, !PT ;  /* 0x0000000c121a7812 */ /* 0x040fe200078efcff */
[----:B------:R-:W-:Y:S01]  /*0b10*/  IMAD.MOV R5, RZ, RZ, -R5 ;  /* 0x000000ffff057224 */ /* 0x000fe200078e0a05 */
[----:B------:R-:W-:Y:S01]  /*0b20*/  LOP3.LUT R28, R18, 0x8, RZ, 0xfc, !PT ;  /* 0x00000008121c7812 */ /* 0x000fe200078efcff */
[----:B------:R-:W-:Y:S01]  /*0b30*/  IMAD R4, R6, 0x80, R9 ;  /* 0x0000008006047824 */ /* 0x000fe200078e0209 */
[----:B------:R-:W-:Y:S01]  /*0b40*/  LOP3.LUT R30, R18, 0x4, RZ, 0xfc, !PT ;  /* 0x00000004121e7812 */ /* 0x000fe200078efcff */
[----:B------:R-:W-:Y:S01]  /*0b50*/  IMAD R3, R12, R5, R8 ;  /* 0x000000050c037224 */ /* 0x000fe200078e0208 */
[----:B------:R-:W-:Y:S01]  /*0b60*/  LOP3.LUT R5, R18, 0x38, RZ, 0xfc, !PT ;  /* 0x0000003812057812 */ /* 0x000fe200078efcff */
[----:B------:R-:W-:Y:S01]  /*0b70*/  IMAD R13, R13, R2, RZ ;  /* 0x000000020d0d7224 */ /* 0x000fe200078e02ff */
[----:B------:R1:W-:Y:S01]  /*0b80*/  STL [R1+0x5c8], R4 ;  /* 0x0005c80401007387 */ /* 0x0003e20000100800 */
[----:B------:R-:W-:Y:S01]  /*0b90*/  IMAD.MOV.U32 R6, RZ, RZ, RZ ;  /* 0x000000ffff067224 */ /* 0x000fe200078e00ff */
[----:B------:R-:W-:-:S02]  /*0ba0*/  ISETP.GT.U32.AND P0, PT, R12, R3, PT ;  /* 0x000000030c00720c */ /* 0x000fc40003f04070 */
[----:B------:R-:W-:Y:S01]  /*0bb0*/  IABS R15, R5 ;  /* 0x00000005000f7213 */ /* 0x000fe20000000000 */
[----:B------:R-:W-:Y:S01]  /*0bc0*/  IMAD.HI.U32 R6, R7, R13, R6 ;  /* 0x0000000d07067227 */ /* 0x000fe200078e0006 */
[----:B------:R-:W-:Y:S02]  /*0bd0*/  ISETP.GE.AND P3, PT, R5, RZ, PT ;  /* 0x000000ff0500720c */ /* 0x000fe40003f66270 */
[----:B------:R-:W-:Y:S02]  /*0be0*/  IABS R31, R26 ;  /* 0x0000001a001f7213 */ /* 0x000fe40000000000 */
[----:B-1----:R-:W-:Y:S01]  /*0bf0*/  LOP3.LUT R4, R18, 0x3c, RZ, 0xfc, !PT ;  /* 0x0000003c12047812 */ /* 0x002fe200078efcff */
[----:B------:R-:W-:Y:S01]  /*0c00*/  IMAD.HI.U32 R5, R6, R15, RZ ;  /* 0x0000000f06057227 */ /* 0x000fe200078e00ff */
[----:B------:R-:W-:Y:S02]  /*0c10*/  IABS R33, R28 ;  /* 0x0000001c00217213 */ /* 0x000fe40000000000 */
[----:B------:R-:W-:Y:S01]  /*0c20*/  IABS R9, R4 ;  /* 0x0000000400097213 */ /* 0x000fe20000000000 */
[----:B------:R-:W-:Y:S01]  /*0c30*/  @!P0 IMAD.IADD R3, R3, 0x1, -R12 ;  /* 0x0000000103038824 */ /* 0x000fe200078e0a0c */
[----:B------:R-:W-:Y:S01]  /*0c40*/  ISETP.GE.AND P5, PT, R4, RZ, PT ;  /* 0x000000ff0400720c */ /* 0x000fe20003fa6270 */
[----:B------:R-:W-:Y:S01]  /*0c50*/  IMAD.MOV R14, RZ, RZ, -R5 ;  /* 0x000000ffff0e7224 */ /* 0x000fe200078e0a05 */
[----:B------:R-:W-:Y:S01]  /*0c60*/  IABS R35, R30 ;  /* 0x0000001e00237213 */ /* 0x000fe20000000000 */
[----:B------:R-:W-:Y:S01]  /*0c70*/  IMAD.HI.U32 R4, R6, R9, RZ ;  /* 0x0000000906047227 */ /* 0x000fe200078e00ff */
[----:B------:R-:W-:-:S02]  /*0c80*/  ISETP.GT.U32.AND P0, PT, R12, R3, PT ;  /* 0x000000030c00720c */ /* 0x000fc40003f04070 */
[----:B------:R-:W-:Y:S01]  /*0c90*/  SHF.R.S32.HI R89, RZ, 0x7, R89 ;  /* 0x00000007ff597819 */ /* 0x000fe20000011459 */
[----:B------:R-:W-:Y:S02]  /*0ca0*/  IMAD.MOV R13, RZ, RZ, -R4 ;  /* 0x000000ffff0d7224 */ /* 0x000fe400078e0a04 */
[----:B------:R-:W-:-:S04]  /*0cb0*/  IMAD.HI.U32 R8, R6, R19, RZ ;  /* 0x0000001306087227 */ /* 0x000fc800078e00ff */
[C---:B------:R-:W-:Y:S02]  /*0cc0*/  IMAD R5, R2.reuse, R13, R9 ;  /* 0x0000000d02057224 */ /* 0x040fe400078e0209 */
[----:B------:R-:W-:Y:S02]  /*0cd0*/  IMAD.MOV R8, RZ, RZ, -R8 ;  /* 0x000000ffff087224 */ /* 0x000fe400078e0a08 */
[----:B------:R-:W-:Y:S01]  /*0ce0*/  @!P0 IMAD.IADD R3, R3, 0x1, -R12 ;  /* 0x0000000103038824 */ /* 0x000fe200078e0a0c */
[C---:B------:R-:W-:Y:S01]  /*0cf0*/  ISETP.GT.U32.AND P4, PT, R2.reuse, R5, PT ;  /* 0x000000050200720c */ /* 0x040fe20003f84070 */
[----:B------:R-:W-:Y:S01]  /*0d00*/  IMAD R13, R2, R8, R19 ;  /* 0x00000008020d7224 */ /* 0x000fe200078e0213 */
[----:B------:R-:W-:Y:S01]  /*0d10*/  LOP3.LUT R12, R18, 0x28, RZ, 0xfc, !PT ;  /* 0x00000028120c7812 */ /* 0x000fe200078efcff */
[----:B------:R-:W-:Y:S01]  /*0d20*/  @!P2 IMAD.MOV R3, RZ, RZ, -R3 ;  /* 0x000000ffff03a224 */ /* 0x000fe200078e0a03 */
[----:B------:R-:W-:Y:S01]  /*0d30*/  @!P6 LOP3.LUT R3, RZ, R10, RZ, 0x33, !PT ;  /* 0x0000000aff03e212 */ /* 0x000fe200078e33ff */
[----:B------:R-:W-:Y:S01]  /*0d40*/  IMAD.HI.U32 R7, R6, R17, RZ ;  /* 0x0000001106077227 */ /* 0x000fe200078e00ff */
[----:B------:R-:W-:-:S03]  /*0d50*/  ISETP.GT.U32.AND P2, PT, R2, R13, PT ;  /* 0x0000000d0200720c */ /* 0x000fc60003f44070 */
[----:B------:R-:W-:Y:S02]  /*0d60*/  IMAD.MOV R16, RZ, RZ, -R7 ;  /* 0x000000ffff107224 */ /* 0x000fe400078e0a07 */
[----:B------:R-:W-:Y:S01]  /*0d70*/  IMAD R7, R2, R14, R15 ;  /* 0x0000000e02077224 */ /* 0x000fe200078e020f */
[----:B------:R-:W-:Y:S01]  /*0d80*/  LOP3.LUT R14, R18, 0x24, RZ, 0xfc, !PT ;  /* 0x00000024120e7812 */ /* 0x000fe200078efcff */
[--C-:B------:R-:W-:Y:S02]  /*0d90*/  @!P4 IMAD.IADD R5, R5, 0x1, -R2.reuse ;  /* 0x000000010505c824 */ /* 0x100fe400078e0a02 */
[----:B------:R-:W-:Y:S01]  /*0da0*/  IMAD R9, R2, R16, R17 ;  /* 0x0000001002097224 */ /* 0x000fe200078e0211 */
[----:B------:R-:W-:Y:S01]  /*0db0*/  IABS R19, R14 ;  /* 0x0000000e00137213 */ /* 0x000fe20000000000 */
[----:B------:R-:W-:Y:S01]  /*0dc0*/  IMAD.HI.U32 R4, R6, R21, RZ ;  /* 0x0000001506047227 */ /* 0x000fe200078e00ff */
[C---:B------:R-:W-:Y:S02]  /*0dd0*/  ISETP.GT.U32.AND P6, PT, R2.reuse, R5, PT ;  /* 0x000000050200720c */ /* 0x040fe40003fc4070 */
[C---:B------:R-:W-:Y:S01]  /*0de0*/  ISETP.GT.U32.AND P0, PT, R2.reuse, R9, PT ;  /* 0x000000090200720c */ /* 0x040fe20003f04070 */
[----:B------:R-:W-:Y:S01]  /*0df0*/  @!P2 IMAD.IADD R13, R13, 0x1, -R2 ;  /* 0x000000010d0da824 */ /* 0x000fe200078e0a02 */
[----:B------:R-:W-:Y:S01]  /*0e00*/  IABS R17, R12 ;  /* 0x0000000c00117213 */ /* 0x000fe20000000000 */
[----:B------:R-:W-:Y:S01]  /*0e10*/  IMAD.MOV R4, RZ, RZ, -R4 ;  /* 0x000000ffff047224 */ /* 0x000fe200078e0a04 */
[----:B------:R-:W-:Y:S01]  /*0e20*/  ISETP.GT.U32.AND P1, PT, R2, R7, PT ;  /* 0x000000070200720c */ /* 0x000fe20003f24070 */
[----:B------:R-:W-:Y:S01]  /*0e30*/  IMAD.HI.U32 R8, R6, R19, RZ ;  /* 0x0000001306087227 */ /* 0x000fe200078e00ff */
[----:B------:R-:W-:-:S03]  /*0e40*/  LOP3.LUT R16, R18, 0x20, RZ, 0xfc, !PT ;  /* 0x0000002012107812 */ /* 0x000fc600078efcff */
[C---:B------:R-:W-:Y:S01]  /*0e50*/  IMAD R15, R2.reuse, R4, R21 ;  /* 0x00000004020f7224 */ /* 0x040fe200078e0215 */
[----:B------:R-:W-:Y:S01]  /*0e60*/  IABS R21, R16 ;  /* 0x0000001000157213 */ /* 0x000fe20000000000 */
[----:B------:R-:W-:Y:S01]  /*0e70*/  @!P6 IMAD.IADD R5, R5, 0x1, -R2 ;  /* 0x000000010505e824 */ /* 0x000fe200078e0a02 */
[C---:B------:R-:W-:Y:S01]  /*0e80*/  ISETP.GT.U32.AND P6, PT, R2.reuse, R13, PT ;  /* 0x0000000d0200720c */ /* 0x040fe20003fc4070 */
[----:B------:R-:W-:Y:S01]  /*0e90*/  IMAD.MOV R8, RZ, RZ, -R8 ;  /* 0x000000ffff087224 */ /* 0x000fe200078e0a08 */
[----:B------:R-:W-:Y:S01]  /*0ea0*/  ISETP.GT.U32.AND P4, PT, R2, R15, PT ;  /* 0x0000000f0200720c */ /* 0x000fe20003f84070 */
[----:B------:R-:W-:-:S04]  /*0eb0*/  IMAD.HI.U32 R4, R6, R17, RZ ;  /* 0x0000001106047227 */ /* 0x000fc800078e00ff */
[C---:B------:R-:W-:Y:S02]  /*0ec0*/  IMAD R19, R2.reuse, R8, R19 ;  /* 0x0000000802137224 */ /* 0x040fe400078e0213 */
[----:B------:R-:W-:Y:S02]  /*0ed0*/  IMAD.MOV R4, RZ, RZ, -R4 ;  /* 0x000000ffff047224 */ /* 0x000fe400078e0a04 */
[--C-:B------:R-:W-:Y:S02]  /*0ee0*/  @!P0 IMAD.IADD R9, R9, 0x1, -R2.reuse ;  /* 0x0000000109098824 */ /* 0x100fe400078e0a02 */
[----:B------:R-:W-:Y:S01]  /*0ef0*/  @!P6 IMAD.IADD R13, R13, 0x1, -R2 ;  /* 0x000000010d0de824 */ /* 0x000fe200078e0a02 */
[C---:B------:R-:W-:Y:S01]  /*0f00*/  ISETP.GT.U32.AND P6, PT, R2.reuse, R19, PT ;  /* 0x000000130200720c */ /* 0x040fe20003fc4070 */
[C---:B------:R-:W-:Y:S01]  /*0f10*/  IMAD R17, R2.reuse, R4, R17 ;  /* 0x0000000402117224 */ /* 0x040fe200078e0211 */
[----:B------:R-:W-:Y:S01]  /*0f20*/  ISETP.GT.U32.AND P2, PT, R2, R9, PT ;  /* 0x000000090200720c */ /* 0x000fe20003f44070 */
[----:B------:R-:W-:-:S04]  /*0f30*/  IMAD.HI.U32 R4, R6, R21, RZ ;  /* 0x0000001506047227 */ /* 0x000fc800078e00ff */
[----:B------:R-:W-:Y:S01]  /*0f40*/  @!P1 IMAD.IADD R7, R7, 0x1, -R2 ;  /* 0x0000000107079824 */ /* 0x000fe200078e0a02 */
[----:B------:R-:W-:Y:S01]  /*0f50*/  ISETP.GE.AND P1, PT, R20, RZ, PT ;  /* 0x000000ff1400720c */ /* 0x000fe20003f26270 */
[----:B------:R-:W-:Y:S01]  /*0f60*/  IMAD.MOV R8, RZ, RZ, -R4 ;  /* 0x000000ffff087224 */ /* 0x000fe200078e0a04 */
[----:B------:R-:W-:Y:S01]  /*0f70*/  LOP3.LUT R20, R18, 0x1c, RZ, 0xfc, !PT ;  /* 0x0000001c12147812 */ /* 0x000fe200078efcff */
[--C-:B------:R-:W-:Y:S01]  /*0f80*/  @!P4 IMAD.IADD R15, R15, 0x1, -R2.reuse ;  /* 0x000000010f0fc824 */ /* 0x100fe200078e0a02 */
[C---:B------:R-:W-:Y:S01]  /*0f90*/  ISETP.GT.U32.AND P0, PT, R2.reuse, R7, PT ;  /* 0x000000070200720c */ /* 0x040fe20003f04070 */
[C---:B------:R-:W-:Y:S01]  /*0fa0*/  IMAD R21, R2.reuse, R8, R21 ;  /* 0x0000000802157224 */ /* 0x040fe200078e0215 */
[----:B0-----:R-:W-:Y:S01]  /*0fb0*/  IABS R23, R20 ;  /* 0x0000001400177213 */ /* 0x001fe20000000000 */
[--C-:B------:R-:W-:Y:S01]  /*0fc0*/  @!P6 IMAD.IADD R19, R19, 0x1, -R2.reuse ;  /* 0x000000011313e824 */ /* 0x100fe200078e0a02 */
[C---:B------:R-:W-:Y:S01]  /*0fd0*/  ISETP.GT.U32.AND P4, PT, R2.reuse, R15, PT ;  /* 0x0000000f0200720c */ /* 0x040fe20003f84070 */
[----:B------:R-:W-:Y:S01]  /*0fe0*/  @!P2 IMAD.IADD R9, R9, 0x1, -R2 ;  /* 0x000000010909a824 */ /* 0x000fe200078e0a02 */
[----:B------:R-:W-:Y:S01]  /*0ff0*/  ISETP.GT.U32.AND P6, PT, R2, R21, PT ;  /* 0x000000150200720c */ /* 0x000fe20003fc4070 */
[----:B------:R-:W-:Y:S01]  /*1000*/  IMAD.HI.U32 R4, R6, R23, RZ ;  /* 0x0000001706047227 */ /* 0x000fe200078e00ff */
[----:B------:R-:W-:-:S02]  /*1010*/  ISETP.GE.AND P2, PT, R22, RZ, PT ;  /* 0x000000ff1600720c */ /* 0x000fc40003f46270 */
[----:B------:R-:W-:Y:S01]  /*1020*/  LOP3.LUT R22, R18, 0x18, RZ, 0xfc, !PT ;  /* 0x0000001812167812 */ /* 0x000fe200078efcff */
[----:B------:R-:W-:Y:S02]  /*1030*/  IMAD.MOV R4, RZ, RZ, -R4 ;  /* 0x000000ffff047224 */ /* 0x000fe400078e0a04 */
[--C-:B------:R-:W-:Y:S01]  /*1040*/  @!P0 IMAD.IADD R7, R7, 0x1, -R2.reuse ;  /* 0x0000000107078824 */ /* 0x100fe200078e0a02 */
[C---:B------:R-:W-:Y:S01]  /*1050*/  ISETP.GT.U32.AND P0, PT, R2.reuse, R17, PT ;  /* 0x000000110200720c */ /* 0x040fe20003f04070 */
[----:B------:R-:W-:Y:S01]  /*1060*/  IMAD R23, R2, R4, R23 ;  /* 0x0000000402177224 */ /* 0x000fe200078e0217 */
[----:B------:R-:W-:Y:S01]  /*1070*/  IABS R25, R22 ;  /* 0x0000001600197213 */ /* 0x000fe20000000000 */
[--C-:B------:R-:W-:Y:S01]  /*1080*/  @!P4 IMAD.IADD R15, R15, 0x1, -R2.reuse ;  /* 0x000000010f0fc824 */ /* 0x100fe200078e0a02 */
[----:B------:R-:W-:Y:S01]  /*1090*/  ISETP.GE.AND P4, PT, R24, RZ, PT ;  /* 0x000000ff1800720c */ /* 0x000fe20003f86270 */
[----:B------:R-:W-:Y:S01]  /*10a0*/  @!P6 IMAD.IADD R21, R21, 0x1, -R2 ;  /* 0x000000011515e824 */ /* 0x000fe200078e0a02 */
[----:B------:R-:W-:Y:S01]  /*10b0*/  LOP3.LUT R24, R18, 0x10, RZ, 0xfc, !PT ;  /* 0x0000001012187812 */ /* 0x000fe200078efcff */
[----:B------:R-:W-:Y:S01]  /*10c0*/  IMAD.HI.U32 R4, R6, R25, RZ ;  /* 0x0000001906047227 */ /* 0x000fe200078e00ff */
[----:B------:R-:W-:-:S02]  /*10d0*/  ISETP.GT.U32.AND P6, PT, R2, R23, PT ;  /* 0x000000170200720c */ /* 0x000fc40003fc4070 */
[----:B------:R-:W-:Y:S01]  /*10e0*/  IABS R29, R24 ;  /* 0x00000018001d7213 */ /* 0x000fe20000000000 */
[----:B------:R-:W-:Y:S02]  /*10f0*/  IMAD.MOV R4, RZ, RZ, -R4 ;  /* 0x000000ffff047224 */ /* 0x000fe400078e0a04 */
[----:B------:R-:W-:Y:S01]  /*1100*/  @!P0 IMAD.IADD R17, R17, 0x1, -R2 ;  /* 0x0000000111118824 */ /* 0x000fe200078e0a02 */
[----:B------:R-:W-:Y:S01]  /*1110*/  ISETP.GE.AND P0, PT, R12, RZ, PT ;  /* 0x000000ff0c00720c */ /* 0x000fe20003f06270 */
[----:B------:R-:W-:Y:S01]  /*1120*/  IMAD R25, R2, R4, R25 ;  /* 0x0000000402197224 */ /* 0x000fe200078e0219 */
[----:B------:R-:W-:Y:S01]  /*1130*/  LOP3.LUT R12, R18, 0x14, RZ, 0xfc, !PT ;  /* 0x00000014120c7812 */ /* 0x000fe200078efcff */
[----:B------:R-:W-:-:S03]  /*1140*/  IMAD.HI.U32 R4, R6, R29, RZ ;  /* 0x0000001d06047227 */ /* 0x000fc600078e00ff */
[----:B------:R-:W-:Y:S01]  /*1150*/  IABS R27, R12 ;  /* 0x0000000c001b7213 */ /* 0x000fe20000000000 */
[----:B------:R-:W-:Y:S02]  /*1160*/  IMAD.MOV R4, RZ, RZ, -R4 ;  /* 0x000000ffff047224 */ /* 0x000fe400078e0a04 */
[----:B------:R-:W-:Y:S01]  /*1170*/  @!P6 IMAD.IADD R23, R23, 0x1, -R2 ;  /* 0x000000011717e824 */ /* 0x000fe200078e0a02 */
[C---:B------:R-:W-:Y:S01]  /*1180*/  ISETP.GT.U32.AND P6, PT, R2.reuse, R25, PT ;  /* 0x000000190200720c */ /* 0x040fe20003fc4070 */
[----:B------:R-:W-:Y:S01]  /*1190*/  @!P1 IMAD.MOV R9, RZ, RZ, -R9 ;  /* 0x000000ffff099224 */ /* 0x000fe200078e0a09 */
[C---:B------:R-:W-:Y:S01]  /*11a0*/  ISETP.GT.U32.AND P1, PT, R2.reuse, R21, PT ;  /* 0x000000150200720c */ /* 0x040fe20003f24070 */
[----:B------:R-:W-:Y:S02]  /*11b0*/  IMAD R29, R2, R4, R29 ;  /* 0x00000004021d7224 */ /* 0x000fe400078e021d */
[----:B------:R-:W-:-:S04]  /*11c0*/  IMAD.HI.U32 R4, R6, R37, RZ ;  /* 0x0000002506047227 */ /* 0x000fc800078e00ff */
[----:B------:R-:W-:-:S04]  /*11d0*/  IMAD.HI.U32 R8, R6, R27, RZ ;  /* 0x0000001b06087227 */ /* 0x000fc800078e00ff */
[----:B------:R-:W-:Y:S01]  /*11e0*/  @!P5 IMAD.MOV R5, RZ, RZ, -R5 ;  /* 0x000000ffff05d224 */ /* 0x000fe200078e0a05 */
[C---:B------:R-:W-:Y:S01]  /*11f0*/  ISETP.GT.U32.AND P5, PT, R2.reuse, R17, PT ;  /* 0x000000110200720c */ /* 0x040fe20003fa4070 */
[----:B------:R-:W-:Y:S02]  /*1200*/  IMAD.MOV R4, RZ, RZ, -R4 ;  /* 0x000000ffff047224 */ /* 0x000fe400078e0a04 */
[----:B------:R-:W-:Y:S02]  /*1210*/  IMAD.MOV R8, RZ, RZ, -R8 ;  /* 0x000000ffff087224 */ /* 0x000fe400078e0a08 */
[C---:B------:R-:W-:Y:S01]  /*1220*/  IMAD R37, R2.reuse, R4, R37 ;  /* 0x0000000402257224 */ /* 0x040fe200078e0225 */
[----:B------:R-:W-:Y:S01]  /*1230*/  LOP3.LUT R4, RZ, R11, RZ, 0x33, !PT ;  /* 0x0000000bff047212 */ /* 0x000fe200078e33ff */
[C---:B------:R-:W-:Y:S02]  /*1240*/  IMAD R27, R2.reuse, R8, R27 ;  /* 0x00000008021b7224 */ /* 0x040fe400078e021b */
[----:B------:R-:W-:Y:S01]  /*1250*/  @!P6 IMAD.IADD R25, R25, 0x1, -R2 ;  /* 0x000000011919e824 */ /* 0x000fe200078e0a02 */
[C---:B------:R-:W-:Y:S01]  /*1260*/  ISETP.GT.U32.AND P6, PT, R2.reuse, R19, PT ;  /* 0x000000130200720c */ /* 0x040fe20003fc4070 */
[----:B------:R-:W-:Y:S01]  /*1270*/  @!P2 IMAD.MOV R13, RZ, RZ, -R13 ;  /* 0x000000ffff0da224 */ /* 0x000fe200078e0a0d */
[----:B------:R-:W-:Y:S01]  /*1280*/  ISETP.GT.U32.AND P2, PT, R2, R23, PT ;  /* 0x000000170200720c */ /* 0x000fe20003f44070 */
[----:B------:R-:W-:-:S04]  /*1290*/  IMAD.HI.U32 R8, R6, R31, RZ ;  /* 0x0000001f06087227 */ /* 0x000fc800078e00ff */
[----:B------:R-:W-:-:S04]  /*12a0*/  IMAD.HI.U32 R10, R6, R33, RZ ;  /* 0x00000021060a7227 */ /* 0x000fc800078e00ff */
[----:B------:R-:W-:Y:S01]  /*12b0*/  @!P1 IMAD.IADD R21, R21, 0x1, -R2 ;  /* 0x0000000115159824 */ /* 0x000fe200078e0a02 */
[C---:B------:R-:W-:Y:S01]  /*12c0*/  ISETP.GT.U32.AND P1, PT, R2.reuse, R37, PT ;  /* 0x000000250200720c */ /* 0x040fe20003f24070 */
[----:B------:R-:W-:Y:S01]  /*12d0*/  @!P3 IMAD.MOV R7, RZ, RZ, -R7 ;  /* 0x000000ffff07b224 */ /* 0x000fe200078e0a07 */
[C---:B------:R-:W-:Y:S01]  /*12e0*/  ISETP.GT.U32.AND P3, PT, R2.reuse, R25, PT ;  /* 0x000000190200720c */ /* 0x040fe20003f64070 */
[----:B------:R-:W-:Y:S01]  /*12f0*/  @!P4 IMAD.MOV R15, RZ, RZ, -R15 ;  /* 0x000000ffff0fc224 */ /* 0x000fe200078e0a0f */
[----:B------:R-:W-:Y:S01]  /*1300*/  ISETP.GT.U32.AND P4, PT, R2, R27, PT ;  /* 0x0000001b0200720c */ /* 0x000fe20003f84070 */
[----:B------:R-:W-:-:S04]  /*1310*/  IMAD.HI.U32 R6, R6, R35, RZ ;  /* 0x0000002306067227 */ /* 0x000fc800078e00ff */
[----:B------:R-:W-:Y:S02]  /*1320*/  IMAD.MOV R8, RZ, RZ, -R8 ;  /* 0x000000ffff087224 */ /* 0x000fe400078e0a08 */
[----:B------:R-:W-:Y:S02]  /*1330*/  IMAD.MOV R10, RZ, RZ, -R10 ;  /* 0x000000ffff0a7224 */ /* 0x000fe400078e0a0a */
[----:B------:R-:W-:Y:S01]  /*1340*/  @!P5 IMAD.IADD R17, R17, 0x1, -R2 ;  /* 0x000000011111d824 */ /* 0x000fe200078e0a02 */
[C---:B------:R-:W-:Y:S01]  /*1350*/  ISETP.GT.U32.AND P5, PT, R2.reuse, R29, PT ;  /* 0x0000001d0200720c */ /* 0x040fe20003fa4070 */
[----:B------:R-:W-:Y:S02]  /*1360*/  IMAD.MOV R6, RZ, RZ, -R6 ;  /* 0x000000ffff067224 */ /* 0x000fe400078e0a06 */
[C---:B------:R-:W-:Y:S02]  /*1370*/  IMAD R31, R2.reuse, R8, R31 ;  /* 0x00000008021f7224 */ /* 0x040fe400078e021f */
[----:B------:R-:W-:-:S02]  /*1380*/  IMAD R33, R2, R10, R33 ;  /* 0x0000000a02217224 */ /* 0x000fc400078e0221 */
[C---:B------:R-:W-:Y:S02]  /*1390*/  IMAD R35, R2.reuse, R6, R35 ;  /* 0x0000000602237224 */ /* 0x040fe400078e0223 */
[--C-:B------:R-:W-:Y:S01]  /*13a0*/  @!P6 IMAD.IADD R19, R19, 0x1, -R2.reuse ;  /* 0x000000011313e824 */ /* 0x100fe200078e0a02 */
[C---:B------:R-:W-:Y:S01]  /*13b0*/  ISETP.GT.U32.AND P6, PT, R2.reuse, R31, PT ;  /* 0x0000001f0200720c */ /* 0x040fe20003fc4070 */
[--C-:B------:R-:W-:Y:S01]  /*13c0*/  @!P2 IMAD.IADD R23, R23, 0x1, -R2.reuse ;  /* 0x000000011717a824 */ /* 0x100fe200078e0a02 */
[C---:B------:R-:W-:Y:S01]  /*13d0*/  ISETP.GT.U32.AND P2, PT, R2.reuse, R33, PT ;  /* 0x000000210200720c */ /* 0x040fe20003f44070 */
[--C-:B------:R-:W-:Y:S01]  /*13e0*/  @!P1 IMAD.IADD R37, R37, 0x1, -R2.reuse ;  /* 0x0000000125259824 */ /* 0x100fe200078e0a02 */
[----:B------:R-:W-:Y:S01]  /*13f0*/  ISETP.GT.U32.AND P1, PT, R2, R35, PT ;  /* 0x000000230200720c */ /* 0x000fe20003f24070 */
[--C-:B------:R-:W-:Y:S01]  /*1400*/  @!P3 IMAD.IADD R25, R25, 0x1, -R2.reuse ;  /* 0x000000011919b824 */ /* 0x100fe200078e0a02 */
[----:B------:R-:W-:Y:S01]  /*1410*/  ISETP.GE.AND P3, PT, R14, RZ, PT ;  /* 0x000000ff0e00720c */ /* 0x000fe20003f66270 */
[--C-:B------:R-:W-:Y:S01]  /*1420*/  @!P4 IMAD.IADD R27, R27, 0x1, -R2.reuse ;  /* 0x000000011b1bc824 */ /* 0x100fe200078e0a02 */
[----:B------:R-:W-:Y:S01]  /*1430*/  ISETP.GE.AND P4, PT, R16, RZ, PT ;  /* 0x000000ff1000720c */ /* 0x000fe20003f86270 */
[--C-:B------:R-:W-:Y:S01]  /*1440*/  @!P5 IMAD.IADD R29, R29, 0x1, -R2.reuse ;  /* 0x000000011d1dd824 */ /* 0x100fe200078e0a02 */
[----:B------:R-:W-:Y:S01]  /*1450*/  ISETP.GE.AND P5, PT, R20, RZ, PT ;  /* 0x000000ff1400720c */ /* 0x000fe20003fa6270 */
[----:B------:R-:W-:Y:S01]  /*1460*/  @!P0 IMAD.MOV R17, RZ, RZ, -R17 ;  /* 0x000000ffff118224 */ /* 0x000fe200078e0a11 */
[----:B------:R-:W-:Y:S01]  /*1470*/  ISETP.GT.U32.AND P0, PT, R2, R27, PT ;  /* 0x0000001b0200720c */ /* 0x000fe20003f04070 */
[--C-:B------:R-:W-:Y:S01]  /*1480*/  @!P6 IMAD.IADD R31, R31, 0x1, -R2.reuse ;  /* 0x000000011f1fe824 */ /* 0x100fe200078e0a02 */
[----:B------:R-:W-:Y:S01]  /*1490*/  ISETP.GE.AND P6, PT, R22, RZ, PT ;  /* 0x000000ff1600720c */ /* 0x000fe20003fc6270 */
[--C-:B------:R-:W-:Y:S01]  /*14a0*/  @!P2 IMAD.IADD R33, R33, 0x1, -R2.reuse ;  /* 0x000000012121a824 */ /* 0x100fe200078e0a02 */
[----:B------:R-:W-:Y:S01]  /*14b0*/  ISETP.GT.U32.AND P2, PT, R2, R29, PT ;  /* 0x0000001d0200720c */ /* 0x000fe20003f44070 */
[----:B------:R-:W-:-:S02]  /*14c0*/  @!P1 IMAD.IADD R35, R35, 0x1, -R2 ;  /* 0x0000000123239824 */ /* 0x000fc400078e0a02 */
[----:B------:R-:W-:Y:S01]  /*14d0*/  @!P3 IMAD.MOV R19, RZ, RZ, -R19 ;  /* 0x000000ffff13b224 */ /* 0x000fe200078e0a13 */
[C---:B------:R-:W-:Y:S01]  /*14e0*/  ISETP.GT.U32.AND P3, PT, R2.reuse, R31, PT ;  /* 0x0000001f0200720c */ /* 0x040fe20003f64070 */
[----:B------:R-:W-:Y:S01]  /*14f0*/  @!P4 IMAD.MOV R21, RZ, RZ, -R21 ;  /* 0x000000ffff15c224 */ /* 0x000fe200078e0a15 */
[C---:B------:R-:W-:Y:S01]  /*1500*/  ISETP.GT.U32.AND P4, PT, R2.reuse, R37, PT ;  /* 0x000000250200720c */ /* 0x040fe20003f84070 */
[----:B------:R-:W-:Y:S01]  /*1510*/  @!P5 IMAD.MOV R23, RZ, RZ, -R23 ;  /* 0x000000ffff17d224 */ /* 0x000fe200078e0a17 */
[C---:B------:R-:W-:Y:S01]  /*1520*/  ISETP.GT.U32.AND P1, PT, R2.reuse, R33, PT ;  /* 0x000000210200720c */ /* 0x040fe20003f24070 */
[--C-:B------:R-:W-:Y:S01]  /*1530*/  @!P0 IMAD.IADD R27, R27, 0x1, -R2.reuse ;  /* 0x000000011b1b8824 */ /* 0x100fe200078e0a02 */
[----:B------:R-:W-:Y:S01]  /*1540*/  ISETP.GT.U32.AND P5, PT, R2, R35, PT ;  /* 0x000000230200720c */ /* 0x000fe20003fa4070 */
[----:B------:R-:W-:Y:S01]  /*1550*/  @!P6 IMAD.MOV R25, RZ, RZ, -R25 ;  /* 0x000000ffff19e224 */ /* 0x000fe200078e0a19 */
[----:B------:R-:W-:Y:S01]  /*1560*/  ISETP.GE.AND P0, PT, R12, RZ, PT ;  /* 0x000000ff0c00720c */ /* 0x000fe20003f06270 */
[----:B------:R-:W-:Y:S01]  /*1570*/  @!P2 IMAD.IADD R29, R29, 0x1, -R2 ;  /* 0x000000011d1da824 */ /* 0x000fe200078e0a02 */
[----:B------:R-:W-:-:S02]  /*1580*/  ISETP.GE.AND P2, PT, R24, RZ, PT ;  /* 0x000000ff1800720c */ /* 0x000fc40003f46270 */
[----:B------:R-:W-:Y:S01]  /*1590*/  ISETP.GE.AND P6, PT, R18, RZ, PT ;  /* 0x000000ff1200720c */ /* 0x000fe20003fc6270 */
[--C-:B------:R-:W-:Y:S01]  /*15a0*/  @!P3 IMAD.IADD R31, R31, 0x1, -R2.reuse ;  /* 0x000000011f1fb824 */ /* 0x100fe200078e0a02 */
[----:B------:R-:W-:Y:S01]  /*15b0*/  ISETP.GE.AND P3, PT, R26, RZ, PT ;  /* 0x000000ff1a00720c */ /* 0x000fe20003f66270 */
[--C-:B------:R-:W-:Y:S01]  /*15c0*/  @!P4 IMAD.IADD R37, R37, 0x1, -R2.reuse ;  /* 0x000000012525c824 */ /* 0x100fe200078e0a02 */
[----:B------:R-:W-:Y:S01]  /*15d0*/  ISETP.GE.AND P4, PT, R28, RZ, PT ;  /* 0x000000ff1c00720c */ /* 0x000fe20003f86270 */
[--C-:B------:R-:W-:Y:S01]  /*15e0*/  @!P1 IMAD.IADD R33, R33, 0x1, -R2.reuse ;  /* 0x0000000121219824 */ /* 0x100fe200078e0a02 */
[----:B------:R-:W-:Y:S01]  /*15f0*/  ISETP.GE.AND P1, PT, R30, RZ, PT ;  /* 0x000000ff1e00720c */ /* 0x000fe20003f26270 */
[----:B------:R-:W-:Y:S02]  /*1600*/  @!P5 IMAD.IADD R35, R35, 0x1, -R2 ;  /* 0x000000012323d824 */ /* 0x000fe400078e0a02 */
[----:B------:R-:W-:Y:S01]  /*1610*/  IMAD R2, R90, UR17, RZ ;  /* 0x000000115a027c24 */ /* 0x000fe2000f8e02ff */
[----:B------:R-:W-:Y:S01]  /*1620*/  USHF.L.U32 UR17, UR17, 0x7, URZ ;  /* 0x0000000711117899 */ /* 0x000fe2000800063f */
[----:B------:R-:W-:Y:S01]  /*1630*/  @!P0 IMAD.MOV R27, RZ, RZ, -R27 ;  /* 0x000000ffff1b8224 */ /* 0x000fe200078e0a1b */
[----:B------:R-:W-:Y:S01]  /*1640*/  ISETP.NE.AND P0, PT, R11, RZ, PT ;  /* 0x000000ff0b00720c */ /* 0x000fe20003f05270 */
[----:B------:R-:W-:Y:S01]  /*1650*/  @!P2 IMAD.MOV R29, RZ, RZ, -R29 ;  /* 0x000000ffff1da224 */ /* 0x000fe200078e0a1d */
[----:B------:R-:W-:Y:S01]  /*1660*/  IADD3 R6, P5, R2, UR4, RZ ;  /* 0x0000000402067c10 */ /* 0x000fe2000ffbe0ff */
[----:B------:R-:W-:Y:S01]  /*1670*/  @!P3 IMAD.MOV R31, RZ, RZ, -R31 ;  /* 0x000000ffff1fb224 */ /* 0x000fe200078e0a1f */
[----:B------:R-:W-:Y:S01]  /*1680*/  SEL R5, R4, R5, !P0 ;  /* 0x0000000504057207 */ /* 0x000fe20004000000 */
[----:B------:R-:W-:Y:S01]  /*1690*/  @!P4 IMAD.MOV R33, RZ, RZ, -R33 ;  /* 0x000000ffff21c224 */ /* 0x000fe200078e0a21 */
[----:B------:R-:W-:Y:S01]  /*16a0*/  LEA.HI.X.SX32 R8, R2, UR5, 0x1, P5 ;  /* 0x0000000502087c11 */ /* 0x000fe2000a8f0eff */
[----:B------:R-:W-:Y:S01]  /*16b0*/  @!P1 IMAD.MOV R35, RZ, RZ, -R35 ;  /* 0x000000ffff239224 */ /* 0x000fe200078e0a23 */
[----:B------:R-:W-:Y:S01]  /*16c0*/  ULDC UR5, c[0x0][0x240] ;  /* 0x0000900000057ab9 */ /* 0x000fe20000000800 */
[----:B------:R-:W-:Y:S01]  /*16d0*/  @!P6 IMAD.MOV R37, RZ, RZ, -R37 ;  /* 0x000000ffff25e224 */ /* 0x000fe200078e0a25 */
[C---:B------:R-:W-:Y:S01]  /*16e0*/  SEL R7, R4.reuse, R7, !P0 ;  /* 0x0000000704077207 */ /* 0x040fe20004000000 */
[----:B------:R-:W-:Y:S01]  /*16f0*/  IMAD R5, R5, UR5, RZ ;  /* 0x0000000505057c24 */ /* 0x000fe2000f8e02ff */
[C---:B------:R-:W-:Y:S01]  /*1700*/  SEL R9, R4.reuse, R9, !P0 ;  /* 0x0000000904097207 */ /* 0x040fe20004000000 */
[----:B------:R-:W-:Y:S01]  /*1710*/  ULDC UR4, c[0x0][0x234] ;  /* 0x00008d0000047ab9 */ /* 0x000fe20000000800 */
[C---:B------:R-:W-:Y:S01]  /*1720*/  SEL R13, R4.reuse, R13, !P0 ;  /* 0x0000000d040d7207 */ /* 0x040fe20004000000 */
[----:B------:R-:W-:Y:S01]  /*1730*/  IMAD R7, R7, UR5, RZ ;  /* 0x0000000507077c24 */ /* 0x000fe2000f8e02ff */
        /* <DEDUP_REMOVED lines=22> */
[----:B------:R-:W-:Y:S01]  /*18a0*/  SEL R4, R4, R37, !P0 ;  /* 0x0000002504047207 */ /* 0x000fe20004000000 */
[----:B------:R-:W-:Y:S01]  /*18b0*/  IMAD R33, R33, UR5, RZ ;  /* 0x0000000521217c24 */ /* 0x000fe2000f8e02ff */
[-C--:B------:R-:W-:Y:S01]  /*18c0*/  IADD3 R10, P3, R5, R6.reuse, RZ ;  /* 0x00000006050a7210 */ /* 0x080fe20007f7e0ff */
[----:B------:R-:W-:Y:S01]  /*18d0*/  IMAD R35, R35, UR5, RZ ;  /* 0x0000000523237c24 */ /* 0x000fe2000f8e02ff */
[-C--:B------:R-:W-:Y:S01]  /*18e0*/  IADD3 R11, P2, R7, R6.reuse, RZ ;  /* 0x00000006070b7210 */ /* 0x080fe20007f5e0ff */
[----:B------:R-:W-:Y:S01]  /*18f0*/  IMAD R2, R4, UR5, RZ ;  /* 0x0000000504027c24 */ /* 0x000fe2000f8e02ff */
[----:B------:R-:W-:Y:S01]  /*1900*/  IADD3 R4, P1, R9, R6, RZ ;  /* 0x0000000609047210 */ /* 0x000fe20007f3e0ff */
[----:B------:R0:W-:Y:S01]  /*1910*/  STL [R1+0x110], R10 ;  /* 0x0001100a01007387 */ /* 0x0001e20000100800 */
[-C--:B------:R-:W-:Y:S01]  /*1920*/  LEA.HI.X.SX32 R5, R5, R8.reuse, 0x1, P3 ;  /* 0x0000000805057211 */ /* 0x080fe200018f0eff */
[----:B------:R-:W-:Y:S01]  /*1930*/  IMAD R3, R3, UR4, RZ ;  /* 0x0000000403037c24 */ /* 0x000fe2000f8e02ff */
[----:B------:R-:W-:Y:S01]  /*1940*/  LEA.HI.X.SX32 R7, R7, R8, 0x1, P2 ;  /* 0x0000000807077211 */ /* 0x000fe200010f0eff */
[----:B------:R1:W-:Y:S01]  /*1950*/  STL [R1+0x118], R11 ;  /* 0x0001180b01007387 */ /* 0x0003e20000100800 */
[----:B------:R-:W-:Y:S01]  /*1960*/  UIADD3 UR5, UR16, 0x10000, URZ ;  /* 0x0001000010057890 */ /* 0x000fe2000fffe03f */
[----:B------:R-:W-:Y:S01]  /*1970*/  CS2R R36, SRZ ;  /* 0x0000000000247805 */ /* 0x000fe2000001ff00 */
[----:B------:R-:W-:Y:S01]  /*1980*/  UMOV UR4, URZ ;  /* 0x0000003f00047c82 */ /* 0x000fe20008000000 */
[----:B------:R2:W-:Y:S01]  /*1990*/  STL [R1+0x120], R4 ;  /* 0x0001200401007387 */ /* 0x0005e20000100800 */
[----:B------:R-:W-:Y:S01]  /*19a0*/  USHF.R.U32.HI UR5, URZ, 0x4, UR5 ;  /* 0x000000043f057899 */ /* 0x000fe20008011605 */
[----:B0-----:R-:W-:Y:S01]  /*19b0*/  IADD3 R10, P0, R13, R6, RZ ;  /* 0x000000060d0a7210 */ /* 0x001fe20007f1e0ff */
[----:B------:R-:W-:-:S02]  /*19c0*/  USHF.R.S32.HI UR25, URZ, 0x1f, UR17 ;  /* 0x0000001f3f197899 */ /* 0x000fc40008011411 */
[----:B------:R-:W-:Y:S01]  /*19d0*/  USGXT.U32 UR10, UR5, 0xe ;  /* 0x0000000e050a789a */ /* 0x000fe20008000000 */
[-C--:B-1----:R-:W-:Y:S01]  /*19e0*/  IADD3 R11, P4, R15, R6.reuse, RZ ;  /* 0x000000060f0b7210 */ /* 0x082fe20007f9e0ff */
[----:B------:R0:W-:Y:S01]  /*19f0*/  STL [R1+0x128], R10 ;  /* 0x0001280a01007387 */ /* 0x0001e20000100800 */
[----:B--2---:R-:W-:-:S03]  /*1a00*/  IADD3 R4, P6, R17, R6, RZ ;  /* 0x0000000611047210 */ /* 0x004fc60007fde0ff */
[----:B------:R-:W-:Y:S04]  /*1a10*/  STL [R1+0x130], R11 ;  /* 0x0001300b01007387 */ /* 0x000fe80000100800 */
[----:B------:R1:W-:Y:S01]  /*1a20*/  STL [R1+0x138], R4 ;  /* 0x0001380401007387 */ /* 0x0003e20000100800 */
[----:B0-----:R-:W-:-:S05]  /*1a30*/  IADD3 R10, P5, R19, R6, RZ ;  /* 0x00000006130a7210 */ /* 0x001fca0007fbe0ff */
[----:B------:R-:W-:Y:S01]  /*1a40*/  STL [R1+0x140], R10 ;  /* 0x0001400a01007387 */ /* 0x000fe20000100800 */
[----:B-1----:R-:W-:-:S03]  /*1a50*/  IADD3 R4, P3, R21, R6, RZ ;  /* 0x0000000615047210 */ /* 0x002fc60007f7e0ff */
[----:B------:R0:W-:Y:S04]  /*1a60*/  STL [R1+0x10c], R5 ;  /* 0x00010c0501007387 */ /* 0x0001e80000100800 */
[----:B------:R1:W-:Y:S04]  /*1a70*/  STL [R1+0x148], R4 ;  /* 0x0001480401007387 */ /* 0x0003e80000100800 */
[----:B------:R2:W-:Y:S01]  /*1a80*/  STL [R1+0x114], R7 ;  /* 0x0001140701007387 */ /* 0x0005e20000100800 */
[----:B0-----:R-:W-:Y:S02]  /*1a90*/  IADD3 R5, P2, R23, R6, RZ ;  /* 0x0000000617057210 */ /* 0x001fe40007f5e0ff */
[----:B-1----:R-:W-:-:S03]  /*1aa0*/  LEA.HI.X.SX32 R4, R9, R8, 0x1, P1 ;  /* 0x0000000809047211 */ /* 0x002fc600008f0eff */
[----:B------:R0:W-:Y:S01]  /*1ab0*/  STL [R1+0x150], R5 ;  /* 0x0001500501007387 */ /* 0x0001e20000100800 */
[----:B--2---:R-:W-:-:S03]  /*1ac0*/  IADD3 R7, P1, R25, R6, RZ ;  /* 0x0000000619077210 */ /* 0x004fc60007f3e0ff */
[----:B------:R1:W-:Y:S04]  /*1ad0*/  STL [R1+0x11c], R4 ;  /* 0x00011c0401007387 */ /* 0x0003e80000100800 */
[----:B------:R2:W-:Y:S01]  /*1ae0*/  STL [R1+0x158], R7 ;  /* 0x0001580701007387 */ /* 0x0005e20000100800 */
[----:B0-----:R-:W-:Y:S02]  /*1af0*/  LEA.HI.X.SX32 R5, R13, R8, 0x1, P0 ;  /* 0x000000080d057211 */ /* 0x001fe400000f0eff */
[----:B-1----:R-:W-:-:S03]  /*1b00*/  IADD3 R4, P0, R27, R6, RZ ;  /* 0x000000061b047210 */ /* 0x002fc60007f1e0ff */
[----:B------:R0:W-:Y:S01]  /*1b10*/  STL [R1+0x124], R5 ;  /* 0x0001240501007387 */ /* 0x0001e20000100800 */
[----:B--2---:R-:W-:-:S03]  /*1b20*/  LEA.HI.X.SX32 R7, R15, R8, 0x1, P4 ;  /* 0x000000080f077211 */ /* 0x004fc600020f0eff */
        /* <DEDUP_REMOVED lines=17> */
[C---:B------:R-:W-:Y:S02]  /*1c40*/  IADD3 R6, P2, R2.reuse, R6, RZ ;  /* 0x0000000602067210 */ /* 0x040fe40007f5e0ff */
[-C--:B--2---:R-:W-:Y:S01]  /*1c50*/  LEA.HI.X.SX32 R7, R31, R8.reuse, 0x1, P6 ;  /* 0x000000081f077211 */ /* 0x084fe200030f0eff */
[----:B------:R1:W-:Y:S01]  /*1c60*/  STL [R1+0x14c], R4 ;  /* 0x00014c0401007387 */ /* 0x0003e20000100800 */
[-C--:B------:R-:W-:Y:S02]  /*1c70*/  LEA.HI.X.SX32 R2, R2, R8.reuse, 0x1, P2 ;  /* 0x0000000802027211 */ /* 0x080fe400010f0eff */
[----:B------:R-:W-:Y:S01]  /*1c80*/  CS2R R30, SRZ ;  /* 0x00000000001e7805 */ /* 0x000fe2000001ff00 */
[----:B------:R2:W-:Y:S01]  /*1c90*/  STL [R1+0x188], R6 ;  /* 0x0001880601007387 */ /* 0x0005e20000100800 */
[----:B0-----:R-:W-:Y:S02]  /*1ca0*/  LEA.HI.X.SX32 R5, R25, R8, 0x1, P1 ;  /* 0x0000000819057211 */ /* 0x001fe400008f0eff */
[----:B------:R-:W-:-:S02]  /*1cb0*/  CS2R R24, SRZ ;  /* 0x0000000000187805 */ /* 0x000fc4000001ff00 */
[----:B-1----:R-:W-:Y:S01]  /*1cc0*/  IADD3 R4, P1, R3, UR6, RZ ;  /* 0x0000000603047c10 */ /* 0x002fe2000ff3e0ff */
[----:B------:R0:W-:Y:S01]  /*1cd0*/  STL [R1+0x154], R5 ;  /* 0x0001540501007387 */ /* 0x0001e20000100800 */
[----:B------:R-:W-:Y:S01]  /*1ce0*/  UIADD3 UR6, UP0, UR10, 0x2, URZ ;  /* 0x000000020a067890 */ /* 0x000fe2000ff1e03f */
[-C--:B--2---:R-:W-:Y:S02]  /*1cf0*/  LEA.HI.X.SX32 R6, R27, R8.reuse, 0x1, P0 ;  /* 0x000000081b067211 */ /* 0x084fe400000f0eff */
[----:B------:R-:W-:Y:S02]  /*1d00*/  CS2R R26, SRZ ;  /* 0x00000000001a7805 */ /* 0x000fe4000001ff00 */
[----:B------:R-:W-:Y:S01]  /*1d10*/  LEA.HI.X.SX32 R3, R3, UR7, 0x1, P1 ;  /* 0x0000000703037c11 */ /* 0x000fe200088f0eff */
[----:B------:R-:W-:Y:S01]  /*1d20*/  UIADD3.X UR7, UR4, 0x40000040, URZ, UP0, !UPT ;  /* 0x4000004004077890 */ /* 0x000fe200087fe43f */
[----:B------:R1:W-:Y:S01]  /*1d30*/  STL [R1+0x15c], R6 ;  /* 0x00015c0601007387 */ /* 0x0003e20000100800 */
[----:B0-----:R-:W-:-:S02]  /*1d40*/  LEA.HI.X.SX32 R5, R29, R8, 0x1, P4 ;  /* 0x000000081d057211 */ /* 0x001fc400020f0eff */
[----:B------:R-:W-:Y:S01]  /*1d50*/  CS2R R28, SRZ ;  /* 0x00000000001c7805 */ /* 0x000fe2000001ff00 */
[----:B------:R-:W-:Y:S02]  /*1d60*/  UIADD3.64 UR22, UR6, 0x2, URZ ;  /* 0x0000000206167897 */ /* 0x000fe4000fffe03f */
[----:B------:R-:W-:Y:S01]  /*1d70*/  UIADD3.64 UR14, UR6, 0x4, URZ ;  /* 0x00000004060e7897 */ /* 0x000fe2000fffe03f */
[----:B------:R0:W-:Y:S01]  /*1d80*/  STL [R1+0x164], R5 ;  /* 0x0001640501007387 */ /* 0x0001e20000100800 */
[----:B-1----:R-:W-:-:S03]  /*1d90*/  LEA.HI.X.SX32 R6, R33, R8, 0x1, P5 ;  /* 0x0000000821067211 */ /* 0x002fc600028f0eff */
[----:B------:R1:W-:Y:S01]  /*1da0*/  STL [R1+0x16c], R7 ;  /* 0x00016c0701007387 */ /* 0x0003e20000100800 */
[----:B------:R-:W-:-:S03]  /*1db0*/  CS2R R32, SRZ ;  /* 0x0000000000207805 */ /* 0x000fc6000001ff00 */
[----:B------:R2:W-:Y:S01]  /*1dc0*/  STL [R1+0x174], R6 ;  /* 0x0001740601007387 */ /* 0x0005e20000100800 */
[----:B0-----:R-:W-:Y:S02]  /*1dd0*/  LEA.HI.X.SX32 R5, R35, R8, 0x1, P3 ;  /* 0x0000000823057211 */ /* 0x001fe400018f0eff */
[----:B------:R-:W-:Y:S01]  /*1de0*/  CS2R R34, SRZ ;  /* 0x0000000000227805 */ /* 0x000fe2000001ff00 */
[----:B-1----:R-:W-:Y:S02]  /*1df0*/  IMAD.MOV.U32 R7, RZ, RZ, RZ ;  /* 0x000000ffff077224 */ /* 0x002fe400078e00ff */
[----:B------:R-:W-:Y:S01]  /*1e00*/  STL [R1+0x17c], R5 ;  /* 0x00017c0501007387 */ /* 0x000fe20000100800 */
[----:B--2---:R-:W-:-:S03]  /*1e10*/  LOP3.LUT R6, R88, 0x180, RZ, 0xc0, !PT ;  /* 0x0000018058067812 */ /* 0x004fc600078ec0ff */
[----:B------:R0:W-:Y:S01]  /*1e20*/  STL [R1+0x184], R2 ;  /* 0x0001840201007387 */ /* 0x0001e20000100800 */
[----:B------:R-:W-:-:S03]  /*1e30*/  SHF.R.U32.HI R6, RZ, 0x3, R6 ;  /* 0x00000003ff067819 */ /* 0x000fc60000011606 */
[----:B------:R1:W-:Y:S01]  /*1e40*/  STL [R1+0x5cc], R89 ;  /* 0x0005cc5901007387 */ /* 0x0003e20000100800 */
[----:B0-----:R-:W0:Y:S01]  /*1e50*/  LDC R2, c[0x0][0x238] ;  /* 0x00008e00ff027b82 */ /* 0x001e220000000800 */
[----:B-1----:R-:W1:Y:S01]  /*1e60*/  S2R R89, SR_TID.X ;  /* 0x0000000000597919 */ /* 0x002e620000002100 */
[C---:B0-----:R-:W-:Y:S02]  /*1e70*/  IMAD R49, R2.reuse, 0x7f, RZ ;  /* 0x0000007f02317824 */ /* 0x041fe400078e02ff */
[C---:B------:R-:W-:Y:S02]  /*1e80*/  IMAD R47, R2.reuse, 0x7e, RZ ;  /* 0x0000007e022f7824 */ /* 0x040fe400078e02ff */
[C---:B------:R-:W-:Y:S02]  /*1e90*/  IMAD R45, R2.reuse, 0x7d, RZ ;  /* 0x0000007d022d7824 */ /* 0x040fe400078e02ff */
[C---:B------:R-:W-:Y:S02]  /*1ea0*/  IMAD R43, R2.reuse, 0x7c, RZ ;  /* 0x0000007c022b7824 */ /* 0x040fe400078e02ff */
[----:B------:R-:W-:-:S02]  /*1eb0*/  IMAD R41, R2, 0x7b, RZ ;  /* 0x0000007b02297824 */ /* 0x000fc400078e02ff */
[----:B------:R-:W-:Y:S01]  /*1ec0*/  IMAD R22, R2, 0x7a, RZ ;  /* 0x0000007a02167824 */ /* 0x000fe200078e02ff */
[----:B-1----:R-:W-:Y:S01]  /*1ed0*/  LOP3.LUT R6, R6, 0x1ff, R89, 0x78, !PT ;  /* 0x000001ff06067812 */ /* 0x002fe200078e7859 */
[C---:B------:R-:W-:Y:S01]  /*1ee0*/  IMAD R20, R2.reuse, 0x79, RZ ;  /* 0x0000007902147824 */ /* 0x040fe200078e02ff */
[----:B------:R-:W-:Y:S01]  /*1ef0*/  IADD3 R89, P3, R49, R4, RZ ;  /* 0x0000000431597210 */ /* 0x000fe20007f7e0ff */
[C---:B------:R-:W-:Y:S02]  /*1f00*/  IMAD R18, R2.reuse, 0x78, RZ ;  /* 0x0000007802127824 */ /* 0x040fe400078e02ff */
[C---:B------:R-:W-:Y:S02]  /*1f10*/  IMAD R16, R2.reuse, 0x77, RZ ;  /* 0x0000007702107824 */ /* 0x040fe400078e02ff */
[----:B------:R0:W-:Y:S01]  /*1f20*/  STL [R1+0x190], R89 ;  /* 0x0001905901007387 */ /* 0x0001e20000100800 */
[C---:B------:R-:W-:Y:S02]  /*1f30*/  IMAD R14, R2.reuse, 0x76, RZ ;  /* 0x00000076020e7824 */ /* 0x040fe400078e02ff */
[----:B------:R-:W-:-:S02]  /*1f40*/  IMAD R12, R2, 0x75, RZ ;  /* 0x00000075020c7824 */ /* 0x000fc400078e02ff */
[C---:B------:R-:W-:Y:S02]  /*1f50*/  IMAD R10, R2.reuse, 0x74, RZ ;  /* 0x00000074020a7824 */ /* 0x040fe400078e02ff */
[C---:B------:R-:W-:Y:S02]  /*1f60*/  IMAD R8, R2.reuse, 0x73, RZ ;  /* 0x0000007302087824 */ /* 0x040fe400078e02ff */
[C---:B------:R-:W-:Y:S01]  /*1f70*/  IMAD R9, R2.reuse, 0x72, RZ ;  /* 0x0000007202097824 */ /* 0x040fe200078e02ff */
[----:B0-----:R-:W-:Y:S01]  /*1f80*/  IADD3 R89, P4, R47, R4, RZ ;  /* 0x000000042f597210 */ /* 0x001fe20007f9e0ff */
[C---:B------:R-:W-:Y:S02]  /*1f90*/  IMAD R11, R2.reuse, 0x71, RZ ;  /* 0x00000071020b7824 */ /* 0x040fe400078e02ff */
[C---:B------:R-:W-:Y:S02]  /*1fa0*/  IMAD R13, R2.reuse, 0x70, RZ ;  /* 0x00000070020d7824 */ /* 0x040fe400078e02ff */
[----:B------:R0:W-:Y:S01]  /*1fb0*/  STL [R1+0x198], R89 ;  /* 0x0001985901007387 */ /* 0x0001e20000100800 */
[----:B------:R-:W-:-:S02]  /*1fc0*/  IMAD R15, R2, 0x6f, RZ ;  /* 0x0000006f020f7824 */ /* 0x000fc400078e02ff */
[C---:B------:R-:W-:Y:S02]  /*1fd0*/  IMAD R17, R2.reuse, 0x6e, RZ ;  /* 0x0000006e02117824 */ /* 0x040fe400078e02ff */
[C---:B------:R-:W-:Y:S02]  /*1fe0*/  IMAD R19, R2.reuse, 0x6d, RZ ;  /* 0x0000006d02137824 */ /* 0x040fe400078e02ff */
[C---:B------:R-:W-:Y:S02]  /*1ff0*/  IMAD R21, R2.reuse, 0x6c, RZ ;  /* 0x0000006c02157824 */ /* 0x040fe400078e02ff */
[C---:B------:R-:W-:Y:S01]  /*2000*/  IMAD R23, R2.reuse, 0x6b, RZ ;  /* 0x0000006b02177824 */ /* 0x040fe200078e02ff */
[----:B0-----:R-:W-:Y:S01]  /*2010*/  IADD3 R89, P5, R45, R4, RZ ;  /* 0x000000042d597210 */ /* 0x001fe20007fbe0ff */
[C---:B------:R-:W-:Y:S02]  /*2020*/  IMAD R42, R2.reuse, 0x6a, RZ ;  /* 0x0000006a022a7824 */ /* 0x040fe400078e02ff */
[----:B------:R-:W-:-:S02]  /*2030*/  IMAD R44, R2, 0x69, RZ ;  /* 0x00000069022c7824 */ /* 0x000fc400078e02ff */
[----:B------:R0:W-:Y:S01]  /*2040*/  STL [R1+0x1a0], R89 ;  /* 0x0001a05901007387 */ /* 0x0001e20000100800 */
[C---:B------:R-:W-:Y:S02]  /*2050*/  IMAD R46, R2.reuse, 0x68, RZ ;  /* 0x00000068022e7824 */ /* 0x040fe400078e02ff */
[C---:B------:R-:W-:Y:S02]  /*2060*/  IMAD R48, R2.reuse, 0x67, RZ ;  /* 0x0000006702307824 */ /* 0x040fe400078e02ff */
[C---:B------:R-:W-:Y:S02]  /*2070*/  IMAD R50, R2.reuse, 0x66, RZ ;  /* 0x0000006602327824 */ /* 0x040fe400078e02ff */
[C---:B------:R-:W-:Y:S02]  /*2080*/  IMAD R51, R2.reuse, 0x65, RZ ;  /* 0x0000006502337824 */ /* 0x040fe400078e02ff */
[C---:B------:R-:W-:Y:S01]  /*2090*/  IMAD R52, R2.reuse, 0x64, RZ ;  /* 0x0000006402347824 */ /* 0x040fe200078e02ff */
[----:B0-----:R-:W-:Y:S01]  /*20a0*/  IADD3 R89, P6, R43, R4, RZ ;  /* 0x000000042b597210 */ /* 0x001fe20007fde0ff */
[----:B------:R-:W-:-:S02]  /*20b0*/  IMAD R53, R2, 0x63, RZ ;  /* 0x0000006302357824 */ /* 0x000fc400078e02ff */
[C---:B------:R-:W-:Y:S02]  /*20c0*/  IMAD R54, R2.reuse, 0x62, RZ ;  /* 0x0000006202367824 */ /* 0x040fe400078e02ff */
        /* <DEDUP_REMOVED lines=14> */
[----:B------:R-:W-:Y:S01]  /*21b0*/  IMAD R99, R2, 0x56, RZ ;  /* 0x0000005602637824 */ /* 0x000fe200078e02ff */
[----:B0-----:R-:W-:Y:S01]  /*21c0*/  IADD3 R89, P1, R22, R4, RZ ;  /* 0x0000000416597210 */ /* 0x001fe20007f3e0ff */
[----:B------:R-:W-:-:S02]  /*21d0*/  IMAD R100, R2, 0x55, RZ ;  /* 0x0000005502647824 */ /* 0x000fc400078e02ff */
[----:B------:R-:W-:Y:S01]  /*21e0*/  IMAD R101, R2, 0x54, RZ ;  /* 0x0000005402657824 */ /* 0x000fe200078e02ff */
[----:B------:R-:W-:Y:S01]  /*21f0*/  LEA.HI.X.SX32 R22, R22, R3, 0x1, P1 ;  /* 0x0000000316167211 */ /* 0x000fe200008f0eff */
        /* <DEDUP_REMOVED lines=9> */
[-C--:B------:R-:W-:Y:S01]  /*2290*/  LEA.HI.X.SX32 R20, R20, R3.reuse, 0x1, P2 ;  /* 0x0000000314147211 */ /* 0x080fe200010f0eff */
[----:B------:R0:W-:Y:S01]  /*22a0*/  STL [R1+0x1c0], R89 ;  /* 0x0001c05901007387 */ /* 0x0001e20000100800 */
[C---:B------:R-:W-:Y:S02]  /*22b0*/  IMAD R109, R2.reuse, 0x4c, RZ ;  /* 0x0000004c026d7824 */ /* 0x040fe400078e02ff */
[C---:B------:R-:W-:Y:S02]  /*22c0*/  IMAD R110, R2.reuse, 0x4b, RZ ;  /* 0x0000004b026e7824 */ /* 0x040fe400078e02ff */
[C---:B------:R-:W-:Y:S02]  /*22d0*/  IMAD R111, R2.reuse, 0x4a, RZ ;  /* 0x0000004a026f7824 */ /* 0x040fe400078e02ff */
[C---:B------:R-:W-:Y:S02]  /*22e0*/  IMAD R112, R2.reuse, 0x49, RZ ;  /* 0x0000004902707824 */ /* 0x040fe400078e02ff */
[C---:B------:R-:W-:Y:S01]  /*22f0*/  IMAD R113, R2.reuse, 0x48, RZ ;  /* 0x0000004802717824 */ /* 0x040fe200078e02ff */
[----:B0-----:R-:W-:Y:S01]  /*2300*/  LEA.HI.X.SX32 R89, R49, R3, 0x1, P3 ;  /* 0x0000000331597211 */ /* 0x001fe200018f0eff */
        /* <DEDUP_REMOVED lines=9> */
[----:B------:R-:W-:-:S02]  /*23a0*/  IMAD.SHL.U32 R121, R2, 0x40, RZ ;  /* 0x0000004002797824 */ /* 0x000fc400078e00ff */
[----:B------:R-:W-:Y:S01]  /*23b0*/  IMAD R122, R2, 0x3f, RZ ;  /* 0x0000003f027a7824 */ /* 0x000fe200078e02ff */
[-C--:B------:R-:W-:Y:S01]  /*23c0*/  LEA.HI.X.SX32 R18, R18, R3.reuse, 0x1, P3 ;  /* 0x0000000312127211 */ /* 0x080fe200018f0eff */
[----:B------:R0:W-:Y:S01]  /*23d0*/  STL [R1+0x1c8], R89 ;  /* 0x0001c85901007387 */ /* 0x0001e20000100800 */
[C---:B------:R-:W-:Y:S02]  /*23e0*/  IMAD R123, R2.reuse, 0x3e, RZ ;  /* 0x0000003e027b7824 */ /* 0x040fe400078e02ff */
[C---:B------:R-:W-:Y:S02]  /*23f0*/  IMAD R124, R2.reuse, 0x3d, RZ ;  /* 0x0000003d027c7824 */ /* 0x040fe400078e02ff */
[C---:B------:R-:W-:Y:S02]  /*2400*/  IMAD R125, R2.reuse, 0x3c, RZ ;  /* 0x0000003c027d7824 */ /* 0x040fe400078e02ff */
[----:B------:R-:W-:Y:S01]  /*2410*/  IMAD.SHL.U32 R5, R2, 0x80, RZ ;  /* 0x0000008002057824 */ /* 0x000fe200078e00ff */
[----:B0-----:R-:W-:-:S05]  /*2420*/  LEA.HI.X.SX32 R89, R47, R3, 0x1, P4 ;  /* 0x000000032f597211 */ /* 0x001fca00020f0eff */
[----:B------:R0:W-:Y:S02]  /*2430*/  STL [R1+0x194], R89 ;  /* 0x0001945901007387 */ /* 0x0001e40000100800 */
[----:B0-----:R-:W-:-:S04]  /*2440*/  IADD3 R89, P4, R16, R4, RZ ;  /* 0x0000000410597210 */ /* 0x001fc80007f9e0ff */
[-C--:B------:R-:W-:Y:S01]  /*2450*/  LEA.HI.X.SX32 R16, R16, R3.reuse, 0x1, P4 ;  /* 0x0000000310107211 */ /* 0x080fe200020f0eff */
[----:B------:R0:W-:Y:S02]  /*2460*/  STL [R1+0x1d0], R89 ;  /* 0x0001d05901007387 */ /* 0x0001e40000100800 */
        /* <DEDUP_REMOVED lines=13> */
[----:B------:R-:W-:Y:S01]  /*2540*/  LEA.HI.X.SX32 R10, R10, R3, 0x1, P0 ;  /* 0x000000030a0a7211 */ /* 0x000fe200000f0eff */
[----:B------:R0:W-:Y:S04]  /*2550*/  STL [R1+0x1e8], R89 ;  /* 0x0001e85901007387 */ /* 0x0001e80000100800 */
[----:B------:R1:W-:Y:S01]  /*2560*/  STL [R1+0x1b4], R22 ;  /* 0x0001b41601007387 */ /* 0x0003e20000100800 */
[-C--:B0-----:R-:W-:Y:S02]  /*2570*/  IADD3 R89, P1, R8, R4.reuse, RZ ;  /* 0x0000000408597210 */ /* 0x081fe40007f3e0ff */
[----:B-1----:R-:W-:-:S03]  /*2580*/  IADD3 R22, P2, R9, R4, RZ ;  /* 0x0000000409167210 */ /* 0x002fc60007f5e0ff */
[----:B------:R0:W-:Y:S01]  /*2590*/  STL [R1+0x1f0], R89 ;  /* 0x0001f05901007387 */ /* 0x0001e20000100800 */
[-C--:B------:R-:W-:Y:S02]  /*25a0*/  LEA.HI.X.SX32 R8, R8, R3.reuse, 0x1, P1 ;  /* 0x0000000308087211 */ /* 0x080fe400008f0eff */
[----:B------:R-:W-:Y:S01]  /*25b0*/  LEA.HI.X.SX32 R9, R9, R3, 0x1, P2 ;  /* 0x0000000309097211 */ /* 0x000fe200010f0eff */
[----:B------:R1:W-:Y:S04]  /*25c0*/  STL [R1+0x1bc], R20 ;  /* 0x0001bc1401007387 */ /* 0x0003e80000100800 */
[----:B------:R2:W-:Y:S01]  /*25d0*/  STL [R1+0x1f8], R22 ;  /* 0x0001f81601007387 */ /* 0x0005e20000100800 */
[----:B0-----:R-:W-:-:S03]  /*25e0*/  IMAD R89, R2, 0x3b, RZ ;  /* 0x0000003b02597824 */ /* 0x001fc600078e02ff */
[----:B------:R0:W-:Y:S01]  /*25f0*/  STL [R1+0x1c4], R18 ;  /* 0x0001c41201007387 */ /* 0x0001e20000100800 */
[----:B-1----:R-:W-:Y:S01]  /*2600*/  IADD3 R20, P3, R11, R4, RZ ;  /* 0x000000040b147210 */ /* 0x002fe20007f7e0ff */
[----:B--2---:R-:W-:-:S04]  /*2610*/  IMAD R22, R2, 0x34, RZ ;  /* 0x0000003402167824 */ /* 0x004fc800078e02ff */
[----:B------:R1:W-:Y:S01]  /*2620*/  STL [R1+0x200], R20 ;  /* 0x0002001401007387 */ /* 0x0003e20000100800 */
[----:B0-----:R-:W-:-:S03]  /*2630*/  IADD3 R18, P4, R13, R4, RZ ;  /* 0x000000040d127210 */ /* 0x001fc60007f9e0ff */
[----:B------:R0:W-:Y:S04]  /*2640*/  STL [R1+0x1cc], R16 ;  /* 0x0001cc1001007387 */ /* 0x0001e80000100800 */
[----:B------:R2:W-:Y:S01]  /*2650*/  STL [R1+0x208], R18 ;  /* 0x0002081201007387 */ /* 0x0005e20000100800 */
[----:B-1----:R-:W-:-:S03]  /*2660*/  IMAD R20, R2, 0x35, RZ ;  /* 0x0000003502147824 */ /* 0x002fc600078e02ff */
[----:B------:R1:W-:Y:S01]  /*2670*/  STL [R1+0x1d4], R14 ;  /* 0x0001d40e01007387 */ /* 0x0003e20000100800 */
[----:B0-----:R-:W-:Y:S01]  /*2680*/  IADD3 R16, P5, R15, R4, RZ ;  /* 0x000000040f107210 */ /* 0x001fe20007fbe0ff */
[----:B--2---:R-:W-:-:S04]  /*2690*/  IMAD R18, R2, 0x36, RZ ;  /* 0x0000003602127824 */ /* 0x004fc800078e02ff */
[----:B------:R0:W-:Y:S01]  /*26a0*/  STL [R1+0x210], R16 ;  /* 0x0002101001007387 */ /* 0x0001e20000100800 */
[----:B-1----:R-:W-:-:S03]  /*26b0*/  IADD3 R14, P6, R17, R4, RZ ;  /* 0x00000004110e7210 */ /* 0x002fc60007fde0ff */
        /* <DEDUP_REMOVED lines=12> */
[----:B0-----:R-:W-:Y:S02]  /*2780*/  IADD3 R8, P2, R23, R4, RZ ;  /* 0x0000000417087210 */ /* 0x001fe40007f5e0ff */
[----:B--2---:R-:W-:-:S03]  /*2790*/  LEA.HI.X.SX32 R10, R11, R3, 0x1, P3 ;  /* 0x000000030b0a7211 */ /* 0x004fc600018f0eff */
[----:B------:R0:W-:Y:S01]  /*27a0*/  STL [R1+0x230], R8 ;  /* 0x0002300801007387 */ /* 0x0001e20000100800 */
[----:B-1----:R-:W-:-:S03]  /*27b0*/  IADD3 R9, P3, R42, R4, RZ ;  /* 0x000000042a097210 */ /* 0x002fc60007f7e0ff */
        /* <DEDUP_REMOVED lines=182> */
[----:B0-----:R-:W-:Y:S01]  /*3320*/  LEA.HI.X.SX32 R8, R118, R3, 0x1, P0 ;  /* 0x0000000376087211 */ /* 0x001fe200000f0eff */
[----:B-1----:R-:W-:-:S04]  /*3330*/  IMAD R10, R2, 0x3a, RZ ;  /* 0x0000003a020a7824 */ /* 0x002fc800078e02ff */
[----:B------:R0:W-:Y:S01]  /*3340*/  STL [R1+0x36c], R8 ;  /* 0x00036c0801007387 */ /* 0x0001e20000100800 */
[----:B--2---:R-:W-:-:S05]  /*3350*/  IADD3 R9, P0, R125, R4, RZ ;  /* 0x000000047d097210 */ /* 0x004fca0007f1e0ff */
[----:B------:R1:W-:Y:S01]  /*3360*/  STL [R1+0x3a8], R9 ;  /* 0x0003a80901007387 */ /* 0x0003e20000100800 */
[----:B0-----:R-:W-:-:S05]  /*3370*/  LEA.HI.X.SX32 R8, R119, R3, 0x1, P1 ;  /* 0x0000000377087211 */ /* 0x001fca00008f0eff */
[----:B------:R0:W-:Y:S01]  /*3380*/  STL [R1+0x374], R8 ;  /* 0x0003740801007387 */ /* 0x0001e20000100800 */
[----:B-1----:R-:W-:-:S05]  /*3390*/  IADD3 R9, P1, R89, R4, RZ ;  /* 0x0000000459097210 */ /* 0x002fca0007f3e0ff */
        /* <DEDUP_REMOVED lines=25> */
[----:B0-----:R-:W-:Y:S01]  /*3530*/  LEA.HI.X.SX32 R8, R89, R3, 0x1, P1 ;  /* 0x0000000359087211 */ /* 0x001fe200008f0eff */
[----:B------:R-:W-:-:S04]  /*3540*/  IMAD R89, R2, 0x33, RZ ;  /* 0x0000003302597824 */ /* 0x000fc800078e02ff */
        /* <DEDUP_REMOVED lines=94> */
[----:B------:R-:W-:-:S04]  /*3b30*/  IMAD.SHL.U32 R14, R2, 0x20, RZ ;  /* 0x00000020020e7824 */ /* 0x000fc800078e00ff */
        /* <DEDUP_REMOVED lines=91> */
[----:B-1----:R-:W-:-:S04]  /*40f0*/  IADD3 R9, P3, R16, R4, RZ ;  /* 0x0000000410097210 */ /* 0x002fc80007f7e0ff */
[-C--:B------:R-:W-:Y:S01]  /*4100*/  LEA.HI.X.SX32 R13, R16, R3.reuse, 0x1, P3 ;  /* 0x00000003100d7211 */ /* 0x080fe200018f0eff */
[----:B------:R1:W-:Y:S01]  /*4110*/  STL [R1+0x51c], R9 ;  /* 0x00051c0901007387 */ /* 0x0003e20000100800 */
[----:B------:R-:W-:Y:S01]  /*4120*/  IMAD R16, R2, 0x5, RZ ;  /* 0x0000000502107824 */ /* 0x000fe200078e02ff */
        /* <DEDUP_REMOVED lines=11> */
[----:B------:R-:W-:Y:S01]  /*41e0*/  IMAD R89, R2, 0xb, RZ ;  /* 0x0000000b02597824 */ /* 0x000fe200078e02ff */
[----:B------:R-:W-:-:S03]  /*41f0*/  IADD3 R11, P6, R22, R4, RZ ;  /* 0x00000004160b7210 */ /* 0x000fc60007fde0ff */
[----:B------:R0:W-:Y:S01]  /*4200*/  STL [R1+0x4f8], R8 ;  /* 0x0004f80801007387 */ /* 0x0001e20000100800 */
[----:B-1----:R-:W-:-:S03]  /*4210*/  IMAD R9, R2, 0xa, RZ ;  /* 0x0000000a02097824 */ /* 0x002fc600078e02ff */
[----:B------:R1:W-:Y:S01]  /*4220*/  STL [R1+0x534], R11 ;  /* 0x0005340b01007387 */ /* 0x0003e20000100800 */
[-C--:B0-----:R-:W-:Y:S02]  /*4230*/  LEA.HI.X.SX32 R8, R10, R3.reuse, 0x1, P0 ;  /* 0x000000030a087211 */ /* 0x081fe400000f0eff */
[-C--:B------:R-:W-:Y:S02]  /*4240*/  LEA.HI.X.SX32 R10, R12, R3.reuse, 0x1, P1 ;  /* 0x000000030c0a7211 */ /* 0x080fe400008f0eff */
[-C--:B-1----:R-:W-:Y:S01]  /*4250*/  IADD3 R11, P0, R89, R4.reuse, RZ ;  /* 0x00000004590b7210 */ /* 0x082fe20007f1e0ff */
[----:B------:R0:W-:Y:S01]  /*4260*/  STL [R1+0x500], R8 ;  /* 0x0005000801007387 */ /* 0x0001e20000100800 */
[----:B------:R-:W-:Y:S01]  /*4270*/  LEA.HI.X.SX32 R12, R14, R3, 0x1, P2 ;  /* 0x000000030e0c7211 */ /* 0x000fe200010f0eff */
[C---:B------:R-:W-:Y:S02]  /*4280*/  IMAD R14, R2.reuse, 0x6, RZ ;  /* 0x00000006020e7824 */ /* 0x040fe400078e02ff */
[----:B------:R1:W-:Y:S04]  /*4290*/  STL [R1+0x53c], R11 ;  /* 0x00053c0b01007387 */ /* 0x0003e80000100800 */
[----:B------:R2:W-:Y:S01]  /*42a0*/  STL [R1+0x508], R10 ;  /* 0x0005080a01007387 */ /* 0x0005e20000100800 */
[C---:B0-----:R-:W-:Y:S01]  /*42b0*/  IMAD R8, R2.reuse, 0x9, RZ ;  /* 0x0000000902087824 */ /* 0x041fe200078e02ff */
[----:B-1----:R-:W-:Y:S01]  /*42c0*/  IADD3 R11, P1, R9, R4, RZ ;  /* 0x00000004090b7210 */ /* 0x002fe20007f3e0ff */
[----:B--2---:R-:W-:-:S04]  /*42d0*/  IMAD.SHL.U32 R10, R2, 0x8, RZ ;  /* 0x00000008020a7824 */ /* 0x004fc800078e00ff */
[----:B------:R0:W-:Y:S04]  /*42e0*/  STL [R1+0x544], R11 ;  /* 0x0005440b01007387 */ /* 0x0001e80000100800 */
[----:B------:R1:W-:Y:S01]  /*42f0*/  STL [R1+0x510], R12 ;  /* 0x0005100c01007387 */ /* 0x0003e20000100800 */
[----:B0-----:R-:W-:Y:S01]  /*4300*/  IADD3 R11, P2, R8, R4, RZ ;  /* 0x00000004080b7210 */ /* 0x001fe20007f5e0ff */
[----:B-1----:R-:W-:-:S04]  /*4310*/  IMAD R12, R2, 0x7, RZ ;  /* 0x00000007020c7824 */ /* 0x002fc800078e02ff */
[----:B------:R0:W-:Y:S04]  /*4320*/  STL [R1+0x54c], R11 ;  /* 0x00054c0b01007387 */ /* 0x0001e80000100800 */
[----:B------:R1:W-:Y:S01]  /*4330*/  STL [R1+0x518], R13 ;  /* 0x0005180d01007387 */ /* 0x0003e20000100800 */
[----:B0-----:R-:W-:Y:S02]  /*4340*/  IADD3 R11, P3, R10, R4, RZ ;  /* 0x000000040a0b7210 */ /* 0x001fe40007f7e0ff */
[----:B-1----:R-:W-:-:S03]  /*4350*/  LEA.HI.X.SX32 R13, R18, R3, 0x1, P4 ;  /* 0x00000003120d7211 */ /* 0x002fc600020f0eff */
[----:B------:R0:W-:Y:S01]  /*4360*/  STL [R1+0x554], R11 ;  /* 0x0005540b01007387 */ /* 0x0001e20000100800 */
[----:B------:R-:W-:-:S03]  /*4370*/  IMAD.SHL.U32 R18, R2, 0x4, RZ ;  /* 0x0000000402127824 */ /* 0x000fc600078e00ff */
[----:B------:R1:W-:Y:S01]  /*4380*/  STL [R1+0x520], R13 ;  /* 0x0005200d01007387 */ /* 0x0003e20000100800 */
[----:B0-----:R-:W-:Y:S02]  /*4390*/  IADD3 R11, P4, R12, R4, RZ ;  /* 0x000000040c0b7210 */ /* 0x001fe40007f9e0ff */
[----:B-1----:R-:W-:-:S03]  /*43a0*/  LEA.HI.X.SX32 R13, R20, R3, 0x1, P5 ;  /* 0x00000003140d7211 */ /* 0x002fc600028f0eff */
[----:B------:R0:W-:Y:S01]  /*43b0*/  STL [R1+0x55c], R11 ;  /* 0x00055c0b01007387 */ /* 0x0001e20000100800 */
[----:B------:R-:W-:-:S03]  /*43c0*/  IADD3 R15, P5, R14, R4, RZ ;  /* 0x000000040e0f7210 */ /* 0x000fc60007fbe0ff */
[----:B------:R1:W-:Y:S04]  /*43d0*/  STL [R1+0x528], R13 ;  /* 0x0005280d01007387 */ /* 0x0003e80000100800 */
[----:B------:R-:W-:Y:S01]  /*43e0*/  STL [R1+0x564], R15 ;  /* 0x0005640f01007387 */ /* 0x000fe20000100800 */
[----:B0-----:R-:W-:Y:S02]  /*43f0*/  LEA.HI.X.SX32 R11, R22, R3, 0x1, P6 ;  /* 0x00000003160b7211 */ /* 0x001fe400030f0eff */
[----:B-1----:R-:W-:-:S03]  /*4400*/  IADD3 R13, P6, R16, R4, RZ ;  /* 0x00000004100d7210 */ /* 0x002fc60007fde0ff */
[----:B------:R0:W-:Y:S04]  /*4410*/  STL [R1+0x530], R11 ;  /* 0x0005300b01007387 */ /* 0x0001e80000100800 */
[----:B------:R1:W-:Y:S01]  /*4420*/  STL [R1+0x56c], R13 ;  /* 0x00056c0d01007387 */ /* 0x0003e20000100800 */
[----:B0-----:R-:W-:-:S03]  /*4430*/  LEA.HI.X.SX32 R11, R89, R3, 0x1, P0 ;  /* 0x00000003590b7211 */ /* 0x001fc600000f0eff */
[----:B------:R-:W2:Y:S01]  /*4440*/  LDL R89, [R1+0x5c8] ;  /* 0x0005c80001597983 */ /* 0x000ea20000100800 */
[----:B------:R-:W-:Y:S01]  /*4450*/  IMAD R20, R2, 0x3, RZ ;  /* 0x0000000302147824 */ /* 0x000fe200078e02ff */
[----:B-1----:R-:W-:Y:S01]  /*4460*/  IADD3 R13, P0, R18, R4, RZ ;  /* 0x00000004120d7210 */ /* 0x002fe20007f1e0ff */
[----:B------:R-:W-:Y:S01]  /*4470*/  IMAD.SHL.U32 R22, R2, 0x2, RZ ;  /* 0x0000000202167824 */ /* 0x000fe200078e00ff */
[----:B------:R0:W-:Y:S01]  /*4480*/  STL [R1+0x538], R11 ;  /* 0x0005380b01007387 */ /* 0x0001e20000100800 */
[----:B------:R-:W-:Y:S02]  /*4490*/  LEA.HI.X.SX32 R8, R8, R3, 0x1, P2 ;  /* 0x0000000308087211 */ /* 0x000fe400010f0eff */
[----:B------:R-:W-:Y:S02]  /*44a0*/  CS2R R40, SRZ ;  /* 0x0000000000287805 */ /* 0x000fe4000001ff00 */
[----:B------:R-:W-:Y:S01]  /*44b0*/  CS2R R42, SRZ ;  /* 0x00000000002a7805 */ /* 0x000fe2000001ff00 */
[----:B------:R-:W-:Y:S01]  /*44c0*/  STL [R1+0x574], R13 ;  /* 0x0005740d01007387 */ /* 0x000fe20000100800 */
[----:B------:R-:W-:-:S02]  /*44d0*/  CS2R R44, SRZ ;  /* 0x00000000002c7805 */ /* 0x000fc4000001ff00 */
[----:B------:R-:W-:Y:S02]  /*44e0*/  CS2R R46, SRZ ;  /* 0x00000000002e7805 */ /* 0x000fe4000001ff00 */
[----:B------:R-:W-:Y:S02]  /*44f0*/  CS2R R48, SRZ ;  /* 0x0000000000307805 */ /* 0x000fe4000001ff00 */
[----:B------:R-:W-:Y:S02]  /*4500*/  CS2R R50, SRZ ;  /* 0x0000000000327805 */ /* 0x000fe4000001ff00 */
[----:B------:R-:W-:Y:S02]  /*4510*/  CS2R R52, SRZ ;  /* 0x0000000000347805 */ /* 0x000fe4000001ff00 */
[----:B0-----:R-:W-:Y:S02]  /*4520*/  LEA.HI.X.SX32 R11, R9, R3, 0x1, P1 ;  /* 0x00000003090b7211 */ /* 0x001fe400008f0eff */
[----:B------:R-:W-:-:S02]  /*4530*/  CS2R R54, SRZ ;  /* 0x0000000000367805 */ /* 0x000fc4000001ff00 */
[-C--:B------:R-:W-:Y:S01]  /*4540*/  IADD3 R9, P1, R20, R4.reuse, RZ ;  /* 0x0000000414097210 */ /* 0x080fe20007f3e0ff */
[----:B------:R-:W-:Y:S01]  /*4550*/  UMOV UR11, 0x40000040 ;  /* 0x40000040000b7882 */ /* 0x000fe20000000000 */
[----:B------:R0:W-:Y:S04]  /*4560*/  STL [R1+0x540], R11 ;  /* 0x0005400b01007387 */ /* 0x0001e80000100800 */
[----:B------:R1:W-:Y:S04]  /*4570*/  STL [R1+0x57c], R9 ;  /* 0x00057c0901007387 */ /* 0x0003e80000100800 */
[----:B------:R3:W-:Y:S01]  /*4580*/  STL [R1+0x548], R8 ;  /* 0x0005480801007387 */ /* 0x0007e20000100800 */
[----:B0-----:R-:W-:-:S02]  /*4590*/  IADD3 R11, P2, R22, R4, RZ ;  /* 0x00000004160b7210 */ /* 0x001fc40007f5e0ff */
[----:B-1----:R-:W-:-:S03]  /*45a0*/  LEA.HI.X.SX32 R9, R10, R3, 0x1, P3 ;  /* 0x000000030a097211 */ /* 0x002fc600018f0eff */
[----:B------:R-:W-:Y:S01]  /*45b0*/  STL [R1+0x584], R11 ;  /* 0x0005840b01007387 */ /* 0x000fe20000100800 */
[-C--:B------:R-:W-:Y:S02]  /*45c0*/  LEA.HI.X.SX32 R10, R12, R3.reuse, 0x1, P4 ;  /* 0x000000030c0a7211 */ /* 0x080fe400020f0eff */
[----:B---3--:R-:W-:Y:S01]  /*45d0*/  IADD3 R8, P3, R4, R2, RZ ;  /* 0x0000000204087210 */ /* 0x008fe20007f7e0ff */
[----:B------:R0:W-:Y:S03]  /*45e0*/  STL [R1+0x550], R9 ;  /* 0x0005500901007387 */ /* 0x0001e60000100800 */
[-C--:B------:R-:W-:Y:S01]  /*45f0*/  LEA.HI.X.SX32 R2, R2, R3.reuse, 0x1, P3 ;  /* 0x0000000302027211 */ /* 0x080fe200018f0eff */
[----:B------:R1:W-:Y:S04]  /*4600*/  STL [R1+0x58c], R8 ;  /* 0x00058c0801007387 */ /* 0x0003e80000100800 */
[----:B------:R3:W-:Y:S01]  /*4610*/  STL [R1+0x558], R10 ;  /* 0x0005580a01007387 */ /* 0x0007e20000100800 */
[----:B0-----:R-:W-:-:S02]  /*4620*/  LEA.HI.X.SX32 R9, R14, R3, 0x1, P5 ;  /* 0x000000030e097211 */ /* 0x001fc400028f0eff */
[----:B-1----:R-:W-:-:S03]  /*4630*/  LEA.HI.X.SX32 R8, R16, R3, 0x1, P6 ;  /* 0x0000000310087211 */ /* 0x002fc600030f0eff */
[----:B------:R0:W-:Y:S01]  /*4640*/  STL [R1+0x560], R9 ;  /* 0x0005600901007387 */ /* 0x0001e20000100800 */
[----:B---3--:R-:W-:-:S03]  /*4650*/  LEA.HI.X.SX32 R10, R18, R3, 0x1, P0 ;  /* 0x00000003120a7211 */ /* 0x008fc600000f0eff */
[----:B------:R1:W-:Y:S04]  /*4660*/  STL [R1+0x568], R8 ;  /* 0x0005680801007387 */ /* 0x0003e80000100800 */
[----:B------:R-:W-:Y:S01]  /*4670*/  STL [R1+0x570], R10 ;  /* 0x0005700a01007387 */ /* 0x000fe20000100800 */
[-C--:B0-----:R-:W-:Y:S02]  /*4680*/  LEA.HI.X.SX32 R9, R20, R3.reuse, 0x1, P1 ;  /* 0x0000000314097211 */ /* 0x081fe400008f0eff */
[----:B-1----:R-:W-:-:S03]  /*4690*/  LEA.HI.X.SX32 R8, R22, R3, 0x1, P2 ;  /* 0x0000000316087211 */ /* 0x002fc600010f0eff */
[----:B------:R-:W-:Y:S04]  /*46a0*/  STL [R1+0x578], R9 ;  /* 0x0005780901007387 */ /* 0x000fe80000100800 */
[----:B------:R-:W-:Y:S04]  /*46b0*/  STL [R1+0x580], R8 ;  /* 0x0005800801007387 */ /* 0x000fe80000100800 */
[----:B------:R0:W-:Y:S02]  /*46c0*/  STL [R1+0x588], R2 ;  /* 0x0005880201007387 */ /* 0x0001e40000100800 */
[----:B0-----:R-:W-:-:S02]  /*46d0*/  SHF.R.S32.HI R2, RZ, 0x1f, R5 ;  /* 0x0000001fff027819 */ /* 0x001fc40000011405 */
[C---:B--2---:R-:W-:Y:S02]  /*46e0*/  LOP3.LUT R9, R89.reuse, 0x10, RZ, 0x3c, !PT ;  /* 0x0000001059097812 */ /* 0x044fe400078e3cff */
[C---:B------:R-:W-:Y:S02]  /*46f0*/  LOP3.LUT R8, R89.reuse, 0x20, RZ, 0x3c, !PT ;  /* 0x0000002059087812 */ /* 0x040fe400078e3cff */
[C---:B------:R-:W-:Y:S01]  /*4700*/  LOP3.LUT R10, R89.reuse, 0x30, RZ, 0x3c, !PT ;  /* 0x00000030590a7812 */ /* 0x040fe200078e3cff */
[----:B------:R0:W-:Y:S04]  /*4710*/  STL [R1+0x5e8], R9 ;  /* 0x0005e80901007387 */ /* 0x0001e80000100800 */
[----:B------:R1:W-:Y:S04]  /*4720*/  STL [R1+0x5e4], R8 ;  /* 0x0005e40801007387 */ /* 0x0003e80000100800 */
[----:B------:R2:W-:Y:S01]  /*4730*/  STL [R1+0x5e0], R10 ;  /* 0x0005e00a01007387 */ /* 0x0005e20000100800 */
[----:B0-----:R-:W-:-:S02]  /*4740*/  LOP3.LUT R9, R89, 0x40, RZ, 0x3c, !PT ;  /* 0x0000004059097812 */ /* 0x001fc400078e3cff */
[----:B-1----:R-:W-:-:S03]  /*4750*/  LOP3.LUT R8, R89, 0x50, RZ, 0x3c, !PT ;  /* 0x0000005059087812 */ /* 0x002fc600078e3cff */
[----:B------:R0:W-:Y:S01]  /*4760*/  STL [R1+0x5dc], R9 ;  /* 0x0005dc0901007387 */ /* 0x0001e20000100800 */
[----:B--2---:R-:W-:-:S03]  /*4770*/  LOP3.LUT R10, R89, 0x60, RZ, 0x3c, !PT ;  /* 0x00000060590a7812 */ /* 0x004fc600078e3cff */
[----:B------:R1:W-:Y:S04]  /*4780*/  STL [R1+0x5d8], R8 ;  /* 0x0005d80801007387 */ /* 0x0003e80000100800 */
[----:B------:R2:W-:Y:S01]  /*4790*/  STL [R1+0x5d4], R10 ;  /* 0x0005d40a01007387 */ /* 0x0005e20000100800 */
[----:B0-----:R-:W-:Y:S02]  /*47a0*/  LOP3.LUT R9, R89, 0x70, RZ, 0x3c, !PT ;  /* 0x0000007059097812 */ /* 0x001fe400078e3cff */
[----:B-1----:R-:W-:-:S03]  /*47b0*/  LOP3.LUT R8, R6, 0x40, RZ, 0x3c, !PT ;  /* 0x0000004006087812 */ /* 0x002fc600078e3cff */
[----:B------:R2:W-:Y:S04]  /*47c0*/  STL [R1+0x5d0], R9 ;  /* 0x0005d00901007387 */ /* 0x0005e80000100800 */
.L_x_2:
[----:B------:R-:W3:Y:S01]  /*47d0*/  LDL R11, [R1+0x574] ;  /* 0x00057400010b7983 */ /* 0x000ee20000100800 */
[----:B------:R-:W0:Y:S03]  /*47e0*/  LDC R88, c[0x0][0x230] ;  /* 0x00008c00ff587b82 */ /* 0x000e260000000800 */
[----:B--2---:R-:W2:Y:S04]  /*47f0*/  LDL R10, [R1+0x568] ;  /* 0x00056800010a7983 */ /* 0x004ea80000100800 */
[----:B------:R-:W-:Y:S04]  /*4800*/  STL [R1+0x6e0], R5 ;  /* 0x0006e00501007387 */ /* 0x000fe80000100800 */
        /* <DEDUP_REMOVED lines=30> */
[----:B------:R1:W-:Y:S04]  /*49f0*/  STL [R1+0x770], R125 ;  /* 0x0007707d01007387 */ /* 0x0003e80000100800 */
        /* <DEDUP_REMOVED lines=13> */
[----:B------:R-:W-:Y:S01]  /*4ad0*/  STL [R1+0x6bc], R117 ;  /* 0x0006bc7501007387 */ /* 0x000fe20000100800 */
[----:B0-----:R-:W-:-:S03]  /*4ae0*/  IMAD R88, R7, -0x80, R88 ;  /* 0xffffff8007587824 */ /* 0x001fc600078e0258 */
[----:B------:R-:W-:Y:S04]  /*4af0*/  STL [R1+0x6b8], R116 ;  /* 0x0006b87401007387 */ /* 0x000fe80000100800 */
[----:B------:R-:W-:Y:S04]  /*4b00*/  STL [R1+0x6b4], R115 ;  /* 0x0006b47301007387 */ /* 0x000fe80000100800 */
[----:B------:R-:W-:Y:S04]  /*4b10*/  STL [R1+0x6b0], R114 ;  /* 0x0006b07201007387 */ /* 0x000fe80000100800 */
[----:B------:R-:W-:Y:S04]  /*4b20*/  STL [R1+0x6ac], R113 ;  /* 0x0006ac7101007387 */ /* 0x000fe80000100800 */
[----:B------:R-:W-:Y:S01]  /*4b30*/  STL [R1+0x6a8], R112 ;  /* 0x0006a87001007387 */ /* 0x000fe20000100800 */
[----:B------:R-:W-:-:S03]  /*4b40*/  ISETP.GT.AND P0, PT, R88, RZ, PT ;  /* 0x000000ff5800720c */ /* 0x000fc60003f04270 */
        /* <DEDUP_REMOVED lines=12> */
[----:B------:R-:W-:-:S03]  /*4c10*/  PRMT R19, RZ, 0x7610, R19 ;  /* 0x00007610ff137816 */ /* 0x000fc60000000013 */
[----:B------:R-:W-:Y:S01]  /*4c20*/  STL [R1+0x674], R20 ;  /* 0x0006741401007387 */ /* 0x000fe20000100800 */
[----:B------:R-:W-:-:S03]  /*4c30*/  @P0 IMAD.MOV.U32 R8, RZ, RZ, R4 ;  /* 0x000000ffff080224 */ /* 0x000fc600078e0004 */
[----:B------:R-:W-:Y:S01]  /*4c40*/  STL [R1+0x670], R12 ;  /* 0x0006700c01007387 */ /* 0x000fe20000100800 */
[----:B------:R-:W-:-:S03]  /*4c50*/  @P0 IMAD.MOV.U32 R9, RZ, RZ, R3 ;  /* 0x000000ffff090224 */ /* 0x000fc600078e0003 */
[----:B------:R-:W-:Y:S04]  /*4c60*/  STL [R1+0x66c], R107 ;  /* 0x00066c6b01007387 */ /* 0x000fe80000100800 */
[----:B------:R-:W-:Y:S04]  /*4c70*/  STL [R1+0x668], R106 ;  /* 0x0006686a01007387 */ /* 0x000fe80000100800 */
[----:B------:R-:W-:Y:S04]  /*4c80*/  STL [R1+0x5fc], R6 ;  /* 0x0005fc0601007387 */ /* 0x000fe80000100800 */
[----:B------:R-:W4:Y:S01]  /*4c90*/  LDL.LU R2, [R1+0x56c] ;  /* 0x00056c0001027983 */ /* 0x000f220000300800 */
[----:B------:R-:W-:-:S02]  /*4ca0*/  ISETP.GT.AND P1, PT, R88, 0x1, PT ;  /* 0x000000015800780c */ /* 0x000fc40003f24270 */
[----:B------:R-:W-:Y:S01]  /*4cb0*/  PRMT R105, RZ, 0x7610, R105 ;  /* 0x00007610ff697816 */ /* 0x000fe20000000069 */
[----:B-----5:R-:W-:Y:S01]  /*4cc0*/  STL [R1+0x5f8], R0 ;  /* 0x0005f80001007387 */ /* 0x020fe20000100800 */
[----:B------:R-:W-:-:S03]  /*4cd0*/  ISETP.GT.AND P2, PT, R88, 0x2, PT ;  /* 0x000000025800780c */ /* 0x000fc60003f44270 */
[----:B------:R-:W-:Y:S04]  /*4ce0*/  STL [R1+0x600], R7 ;  /* 0x0006000701007387 */ /* 0x000fe80000100800 */
[----:B------:R-:W-:Y:S04]  /*4cf0*/  STL [R1+0x608], R4 ;  /* 0x0006080401007387 */ /* 0x000fe80000100800 */
[----:B------:R-:W-:Y:S04]  /*4d00*/  STL [R1+0x604], R3 ;  /* 0x0006040301007387 */ /* 0x000fe80000100800 */
[----:B------:R0:W2:Y:S04]  /*4d10*/  @P0 LDG.E.U8 R19, desc[UR18][R8.64] ;  /* 0x0000001208130981 */ /* 0x0000a8000c1e1100 */
[----:B------:R-:W0:Y:S04]  /*4d20*/  LDL R8, [R1+0x588] ;  /* 0x0005880001087983 */ /* 0x000e280000100800 */
[----:B------:R-:W0:Y:S01]  /*4d30*/  LDL R9, [R1+0x58c] ;  /* 0x00058c0001097983 */ /* 0x000e220000100800 */
[----:B------:R-:W-:-:S02]  /*4d40*/  PRMT R22, RZ, 0x7610, R22 ;  /* 0x00007610ff167816 */ /* 0x000fc40000000016 */
[C---:B------:R-:W-:Y:S02]  /*4d50*/  ISETP.GT.AND P3, PT, R88.reuse, 0x3, PT ;  /* 0x000000035800780c */ /* 0x040fe40003f64270 */
[----:B------:R-:W-:Y:S02]  /*4d60*/  PRMT R104, RZ, 0x7610, R104 ;  /* 0x00007610ff687816 */ /* 0x000fe40000000068 */
[C---:B------:R-:W-:Y:S02]  /*4d70*/  ISETP.GT.AND P4, PT, R88.reuse, 0x4, PT ;  /* 0x000000045800780c */ /* 0x040fe40003f84270 */
[----:B------:R-:W-:Y:S02]  /*4d80*/  ISETP.GT.AND P5, PT, R88, 0x5, PT ;  /* 0x000000055800780c */ /* 0x000fe40003fa4270 */
[----:B0-----:R-:W-:-:S04]  /*4d90*/  @P1 LOP3.LUT R9, R9, R8, RZ, 0x3c, !PT ;  /* 0x0000000809091212 */ /* 0x001fc800078e3cff */
[----:B------:R-:W-:-:S04]  /*4da0*/  @P1 LOP3.LUT R8, R9, R8, RZ, 0x3c, !PT ;  /* 0x0000000809081212 */ /* 0x000fc800078e3cff */
[----:B------:R-:W-:-:S05]  /*4db0*/  @P1 LOP3.LUT R9, R9, R8, RZ, 0x3c, !PT ;  /* 0x0000000809091212 */ /* 0x000fca00078e3cff */
[----:B------:R0:W2:Y:S04]  /*4dc0*/  @P1 LDG.E.U8 R105, desc[UR18][R8.64] ;  /* 0x0000001208691981 */ /* 0x0000a8000c1e1100 */
[----:B------:R-:W0:Y:S04]  /*4dd0*/  LDL R8, [R1+0x580] ;  /* 0x0005800001087983 */ /* 0x000e280000100800 */
[----:B------:R-:W0:Y:S02]  /*4de0*/  LDL R9, [R1+0x584] ;  /* 0x0005840001097983 */ /* 0x000e240000100800 */
[----:B0-----:R-:W-:-:S04]  /*4df0*/  @P2 LOP3.LUT R9, R9, R8, RZ, 0x3c, !PT ;  /* 0x0000000809092212 */ /* 0x001fc800078e3cff */
[----:B------:R-:W-:-:S04]  /*4e00*/  @P2 LOP3.LUT R8, R9, R8, RZ, 0x3c, !PT ;  /* 0x0000000809082212 */ /* 0x000fc800078e3cff */
[----:B------:R-:W-:-:S05]  /*4e10*/  @P2 LOP3.LUT R9, R9, R8, RZ, 0x3c, !PT ;  /* 0x0000000809092212 */ /* 0x000fca00078e3cff */
[----:B------:R0:W2:Y:S04]  /*4e20*/  @P2 LDG.E.U8 R22, desc[UR18][R8.64] ;  /* 0x0000001208162981 */ /* 0x0000a8000c1e1100 */
[----:B------:R-:W0:Y:S04]  /*4e30*/  LDL R8, [R1+0x578] ;  /* 0x0005780001087983 */ /* 0x000e280000100800 */
[----:B------:R-:W0:Y:S01]  /*4e40*/  LDL R9, [R1+0x57c] ;  /* 0x00057c0001097983 */ /* 0x000e220000100800 */
[----:B------:R-:W-:Y:S02]  /*4e50*/  PRMT R89, RZ, 0x7610, R89 ;  /* 0x00007610ff597816 */ /* 0x000fe40000000059 */
[----:B------:R-:W-:-:S02]  /*4e60*/  PRMT R103, RZ, 0x7610, R103 ;  /* 0x00007610ff677816 */ /* 0x000fc40000000067 */
[C---:B------:R-:W-:Y:S02]  /*4e70*/  ISETP.GT.AND P1, PT, R88.reuse, 0x6, PT ;  /* 0x000000065800780c */ /* 0x040fe40003f24270 */
[----:B------:R-:W-:Y:S02]  /*4e80*/  PRMT R23, RZ, 0x7610, R23 ;  /* 0x00007610ff177816 */ /* 0x000fe40000000017 */
[----:B------:R-:W-:Y:S02]  /*4e90*/  ISETP.GT.AND P0, PT, R88, 0x7, PT ;  /* 0x000000075800780c */ /* 0x000fe40003f04270 */
[----:B0-----:R-:W-:-:S04]  /*4ea0*/  @P3 LOP3.LUT R9, R9, R8, RZ, 0x3c, !PT ;  /* 0x0000000809093212 */ /* 0x001fc800078e3cff */
[----:B------:R-:W-:-:S04]  /*4eb0*/  @P3 LOP3.LUT R8, R9, R8, RZ, 0x3c, !PT ;  /* 0x0000000809083212 */ /* 0x000fc800078e3cff */
[----:B------:R-:W-:-:S05]  /*4ec0*/  @P3 LOP3.LUT R9, R9, R8, RZ, 0x3c, !PT ;  /* 0x0000000809093212 */ /* 0x000fca00078e3cff */
[----:B------:R3:W2:Y:S04]  /*4ed0*/  @P3 LDG.E.U8 R104, desc[UR18][R8.64] ;  /* 0x0000001208683981 */ /* 0x0006a8000c1e1100 */
[----:B------:R-:W4:Y:S01]  /*4ee0*/  LDL R9, [R1+0x570] ;  /* 0x0005700001097983 */ /* 0x000f220000100800 */
[----:B---3--:R-:W-:-:S03]  /*4ef0*/  @P4 IMAD.MOV.U32 R8, RZ, RZ, R11 ;  /* 0x000000ffff084224 */ /* 0x008fc600078e000b */
[----:B------:R-:W3:Y:S04]  /*4f00*/  LDL R11, [R1+0x540] ;  /* 0x00054000010b7983 */ /* 0x000ee80000100800 */
[----:B----4-:R0:W4:Y:S02]  /*4f10*/  @P4 LDG.E.U8 R89, desc[UR18][R8.64] ;  /* 0x0000001208594981 */ /* 0x010124000c1e1100 */
[----:B0-----:R-:W-:Y:S02]  /*4f20*/  @P5 IMAD.MOV.U32 R8, RZ, RZ, R2 ;  /* 0x000000ffff085224 */ /* 0x001fe400078e0002 */
[----:B--2---:R-:W-:Y:S02]  /*4f30*/  @P5 IMAD.MOV.U32 R9, RZ, RZ, R10 ;  /* 0x000000ffff095224 */ /* 0x004fe400078e000a */
[----:B------:R-:W2:Y:S04]  /*4f40*/  LDL R10, [R1+0x544] ;  /* 0x00054400010a7983 */ /* 0x000ea80000100800 */
[----:B------:R-:W-:Y:S04]  /*4f50*/  STL [R1+0x60c], R2 ;  /* 0x00060c0201007387 */ /* 0x000fe80000100800 */
[----:B------:R0:W4:Y:S04]  /*4f60*/  @P5 LDG.E.U8 R103, desc[UR18][R8.64] ;  /* 0x0000001208675981 */ /* 0x000128000c1e1100 */
[----:B------:R-:W0:Y:S04]  /*4f70*/  LDL R8, [R1+0x560] ;  /* 0x0005600001087983 */ /* 0x000e280000100800 */
[----:B------:R-:W0:Y:S02]  /*4f80*/  LDL R9, [R1+0x564] ;  /* 0x0005640001097983 */ /* 0x000e240000100800 */
[----:B0-----:R-:W-:-:S04]  /*4f90*/  @P1 LOP3.LUT R9, R9, R8, RZ, 0x3c, !PT ;  /* 0x0000000809091212 */ /* 0x001fc800078e3cff */
[----:B------:R-:W-:-:S04]  /*4fa0*/  @P1 LOP3.LUT R8, R9, R8, RZ, 0x3c, !PT ;  /* 0x0000000809081212 */ /* 0x000fc800078e3cff */
[----:B------:R-:W-:-:S05]  /*4fb0*/  @P1 LOP3.LUT R9, R9, R8, RZ, 0x3c, !PT ;  /* 0x0000000809091212 */ /* 0x000fca00078e3cff */
[----:B------:R0:W4:Y:S04]  /*4fc0*/  @P1 LDG.E.U8 R23, desc[UR18][R8.64] ;  /* 0x0000001208171981 */ /* 0x000128000c1e1100 */
[----:B------:R-:W0:Y:S04]  /*4fd0*/  LDL R8, [R1+0x558] ;  /* 0x0005580001087983 */ /* 0x000e280000100800 */
[----:B------:R-:W0:Y:S01]  /*4fe0*/  LDL R9, [R1+0x55c] ;  /* 0x00055c0001097983 */ /* 0x000e220000100800 */
[----:B------:R-:W-:Y:S02]  /*4ff0*/  PRMT R102, RZ, 0x7610, R102 ;  /* 0x00007610ff667816 */ /* 0x000fe40000000066 */
[----:B0-----:R-:W-:-:S04]  /*5000*/  @P0 LOP3.LUT R9, R9, R8, RZ, 0x3c, !PT ;  /* 0x0000000809090212 */ /* 0x001fc800078e3cff */
[----:B------:R-:W-:-:S04]  /*5010*/  @P0 LOP3.LUT R8, R9, R8, RZ, 0x3c, !PT ;  /* 0x0000000809080212 */ /* 0x000fc800078e3cff */
[----:B------:R-:W-:-:S05]  /*5020*/  @P0 LOP3.LUT R9, R9, R8, RZ, 0x3c, !PT ;  /* 0x0000000809090212 */ /* 0x000fca00078e3cff */
[----:B------:R0:W4:Y:S04]  /*5030*/  @P0 LDG.E.U8 R102, desc[UR18][R8.64] ;  /* 0x0000001208660981 */ /* 0x000128000c1e1100 */
[----:B------:R-:W0:Y:S04]  /*5040*/  LDL R8, [R1+0x550] ;  /* 0x0005500001087983 */ /* 0x000e280000100800 */
[----:B------:R-:W0:Y:S01]  /*5050*/  LDL R9, [R1+0x554] ;  /* 0x0005540001097983 */ /* 0x000e220000100800 */
[----:B------:R-:W-:Y:S02]  /*5060*/  ISETP.GT.AND P2, PT, R88, 0x8, PT ;  /* 0x000000085800780c */ /* 0x000fe40003f44270 */
[----:B------:R-:W-:-:S11]  /*5070*/  PRMT R100, RZ, 0x7610, R100 ;  /* 0x00007610ff647816 */ /* 0x000fd60000000064 */
[----:B0-----:R-:W-:-:S04]  /*5080*/  @P2 LOP3.LUT R9, R9, R8, RZ, 0x3c, !PT ;  /* 0x0000000809092212 */ /* 0x001fc800078e3cff */
[----:B------:R-:W-:-:S04]  /*5090*/  @P2 LOP3.LUT R8, R9, R8, RZ, 0x3c, !PT ;  /* 0x0000000809082212 */ /* 0x000fc800078e3cff */
[----:B------:R-:W-:-:S05]  /*50a0*/  @P2 LOP3.LUT R9, R9, R8, RZ, 0x3c, !PT ;  /* 0x0000000809092212 */ /* 0x000fca00078e3cff */
[----:B------:R0:W4:Y:S04]  /*50b0*/  @P2 LDG.E.U8 R100, desc[UR18][R8.64] ;  /* 0x0000001208642981 */ /* 0x000128000c1e1100 */
[----:B------:R-:W0:Y:S04]  /*50c0*/  LDL R8, [R1+0x548] ;  /* 0x0005480001087983 */ /* 0x000e280000100800 */
[----:B------:R-:W0:Y:S01]  /*50d0*/  LDL R9, [R1+0x54c] ;  /* 0x00054c0001097983 */ /* 0x000e220000100800 */
[C---:B------:R-:W-:Y:S02]  /*50e0*/  ISETP.GT.AND P3, PT, R88.reuse, 0x9, PT ;  /* 0x000000095800780c */ /* 0x040fe40003f64270 */
[----:B------:R-:W-:-:S02]  /*50f0*/  ISETP.GT.AND P4, PT, R88, 0xa, PT ;  /* 0x0000000a5800780c */ /* 0x000fc40003f84270 */
[----:B------:R-:W-:Y:S02]  /*5100*/  PRMT R101, RZ, 0x7610, R101 ;  /* 0x00007610ff657816 */ /* 0x000fe40000000065 */
[----:B------:R-:W-:-:S07]  /*5110*/  PRMT R98, RZ, 0x7610, R98 ;  /* 0x00007610ff627816 */ /* 0x000fce0000000062 */
[----:B0-----:R-:W-:-:S04]  /*5120*/  @P3 LOP3.LUT R9, R9, R8, RZ, 0x3c, !PT ;  /* 0x0000000809093212 */ /* 0x001fc800078e3cff */
[----:B------:R-:W-:-:S04]  /*5130*/  @P3 LOP3.LUT R8, R9, R8, RZ, 0x3c, !PT ;  /* 0x0000000809083212 */ /* 0x000fc800078e3cff */
[----:B------:R-:W-:-:S05]  /*5140*/  @P3 LOP3.LUT R9, R9, R8, RZ, 0x3c, !PT ;  /* 0x0000000809093212 */ /* 0x000fca00078e3cff */
[----:B------:R2:W4:Y:S02]  /*5150*/  @P3 LDG.E.U8 R101, desc[UR18][R8.64] ;  /* 0x0000001208653981 */ /* 0x000524000c1e1100 */
[----:B--2---:R-:W-:Y:S02]  /*5160*/  @P4 IMAD.MOV.U32 R8, RZ, RZ, R10 ;  /* 0x000000ffff084224 */ /* 0x004fe400078e000a */
[----:B---3--:R-:W-:Y:S01]  /*5170*/  @P4 IMAD.MOV.U32 R9, RZ, RZ, R11 ;  /* 0x000000ffff094224 */ /* 0x008fe200078e000b */
[----:B------:R-:W-:Y:S01]  /*5180*/  ISETP.GT.AND P1, PT, R88, 0xb, PT ;  /* 0x0000000b5800780c */ /* 0x000fe20003f24270 */
[----:B------:R-:W2:Y:S04]  /*5190*/  LDL R11, [R1+0x520] ;  /* 0x00052000010b7983 */ /* 0x000ea80000100800 */
[----:B------:R0:W3:Y:S01]  /*51a0*/  @P4 LDG.E.U8 R98, desc[UR18][R8.64] ;  /* 0x0000001208624981 */ /* 0x0000e2000c1e1100 */
[----:B------:R-:W-:-:S02]  /*51b0*/  PRMT R99, RZ, 0x7610, R99 ;  /* 0x00007610ff637816 */ /* 0x000fc40000000063 */
[----:B------:R-:W-:Y:S01]  /*51c0*/  ISETP.GT.AND P0, PT, R88, 0xc, PT ;  /* 0x0000000c5800780c */ /* 0x000fe20003f04270 */
[----:B------:R-:W4:Y:S04]  /*51d0*/  LDL R10, [R1+0x524] ;  /* 0x00052400010a7983 */ /* 0x000f280000100800 */
[----:B------:R-:W0:Y:S04]  /*51e0*/  LDL R8, [R1+0x538] ;  /* 0x0005380001087983 */ /* 0x000e280000100800 */
[----:B------:R-:W0:Y:S02]  /*51f0*/  LDL R9, [R1+0x53c] ;  /* 0x00053c0001097983 */ /* 0x000e240000100800 */
[----:B0-----:R-:W-:-:S04]  /*5200*/  @P1 LOP3.LUT R9, R9, R8, RZ, 0x3c, !PT ;  /* 0x0000000809091212 */ /* 0x001fc800078e3cff */
[----:B------:R-:W-:-:S04]  /*5210*/  @P1 LOP3.LUT R8, R9, R8, RZ, 0x3c, !PT ;  /* 0x0000000809081212 */ /* 0x000fc800078e3cff */
[----:B------:R-:W-:-:S05]  /*5220*/  @P1 LOP3.LUT R9, R9, R8, RZ, 0x3c, !PT ;  /* 0x0000000809091212 */ /* 0x000fca00078e3cff */
[----:B------:R0:W3:Y:S04]  /*5230*/  @P1 LDG.E.U8 R99, desc[UR18][R8.64] ;  /* 0x0000001208631981 */ /* 0x0000e8000c1e1100 */
[----:B------:R-:W0:Y:S04]  /*5240*/  LDL R8, [R1+0x530] ;  /* 0x0005300001087983 */ /* 0x000e280000100800 */
[----:B------:R-:W0:Y:S01]  /*5250*/  LDL R9, [R1+0x534] ;  /* 0x0005340001097983 */ /* 0x000e220000100800 */
[----:B------:R-:W-:Y:S02]  /*5260*/  PRMT R96, RZ, 0x7610, R96 ;  /* 0x00007610ff607816 */ /* 0x000fe40000000060 */
[----:B0-----:R-:W-:-:S04]  /*5270*/  @P0 LOP3.LUT R9, R9, R8, RZ, 0x3c, !PT ;  /* 0x0000000809090212 */ /* 0x001fc800078e3cff */
[----:B------:R-:W-:-:S04]  /*5280*/  @P0 LOP3.LUT R8, R9, R8, RZ, 0x3c, !PT ;  /* 0x0000000809080212 */ /* 0x000fc800078e3cff */
[----:B------:R-:W-:-:S05]  /*5290*/  @P0 LOP3.LUT R9, R9, R8, RZ, 0x3c, !PT ;  /* 0x0000000809090212 */ /* 0x000fca00078e3cff */
[----:B------:R0:W3:Y:S04]  /*52a0*/  @P0 LDG.E.U8 R96, desc[UR18][R8.64] ;  /* 0x0000001208600981 */ /* 0x0000e8000c1e1100 */
        /* <DEDUP_REMOVED lines=9> */
[----:B------:R4:W3:Y:S02]  /*5340*/  @P2 LDG.E.U8 R97, desc[UR18][R8.64] ;  /* 0x0000001208612981 */ /* 0x0008e4000c1e1100 */
[----:B----4-:R-:W-:Y:S02]  /*5350*/  @P3 IMAD.MOV.U32 R8, RZ, RZ, R10 ;  /* 0x000000ffff083224 */ /* 0x010fe400078e000a */
[----:B--2---:R-:W-:Y:S01]  /*5360*/  @P3 IMAD.MOV.U32 R9, RZ, RZ, R11 ;  /* 0x000000ffff093224 */ /* 0x004fe200078e000b */
[----:B------:R-:W-:Y:S01]  /*5370*/  ISETP.GT.AND P4, PT, R88, 0xf, PT ;  /* 0x0000000f5800780c */ /* 0x000fe20003f84270 */
[----:B------:R-:W2:Y:S04]  /*5380*/  LDL R11, [R1+0x500] ;  /* 0x00050000010b7983 */ /* 0x000ea80000100800 */
[----:B------:R0:W4:Y:S01]  /*5390*/  @P3 LDG.E.U8 R94, desc[UR18][R8.64] ;  /* 0x00000012085e3981 */ /* 0x000122000c1e1100 */
[----:B------:R-:W-:-:S02]  /*53a0*/  PRMT R95, RZ, 0x7610, R95 ;  /* 0x00007610ff5f7816 */ /* 0x000fc4000000005f */
[----:B------:R-:W-:Y:S01]  /*53b0*/  ISETP.GT.AND P1, PT, R88, 0x10, PT ;  /* 0x000000105800780c */ /* 0x000fe20003f24270 */
[----:B------:R-:W2:Y:S04]  /*53c0*/  LDL R10, [R1+0x504] ;  /* 0x00050400010a7983 */ /* 0x000ea80000100800 */
        /* <DEDUP_REMOVED lines=17> */
[----:B------:R-:W-:-:S09]  /*54e0*/  PRMT R93, RZ, 0x7610, R93 ;  /* 0x00007610ff5d7816 */ /* 0x000fd2000000005d */
[----:B0-----:R-:W-:-:S04]  /*54f0*/  @P0 LOP3.LUT R9, R9, R8, RZ, 0x3c, !PT ;  /* 0x0000000809090212 */ /* 0x001fc800078e3cff */
[----:B------:R-:W-:-:S04]  /*5500*/  @P0 LOP3.LUT R8, R9, R8, RZ, 0x3c, !PT ;  /* 0x0000000809080212 */ /* 0x000fc800078e3cff */
[----:B------:R-:W-:-:S05]  /*5510*/  @P0 LOP3.LUT R9, R9, R8, RZ, 0x3c, !PT ;  /* 0x0000000809090212 */ /* 0x000fca00078e3cff */
[----:B------:R0:W4:Y:S02]  /*5520*/  @P0 LDG.E.U8 R93, desc[UR18][R8.64] ;  /* 0x00000012085d0981 */ /* 0x000124000c1e1100 */
[----:B0-----:R-:W-:-:S06]  /*5530*/  PRMT R9, RZ, 0x7610, R9 ;  /* 0x00007610ff097816 */ /* 0x001fcc0000000009 */
[----:B--2---:R0:W2:Y:S04]  /*5540*/  @P2 LDG.E.U8 R9, desc[UR18][R10.64] ;  /* 0x000000120a092981 */ /* 0x0040a8000c1e1100 */
[----:B------:R-:W0:Y:S04]  /*5550*/  LDL R10, [R1+0x4f8] ;  /* 0x0004f800010a7983 */ /* 0x000e280000100800 */
[----:B------:R-:W0:Y:S01]  /*5560*/  LDL R11, [R1+0x4fc] ;  /* 0x0004fc00010b7983 */ /* 0x000e220000100800 */
[----:B------:R-:W-:Y:S02]  /*5570*/  ISETP.GT.AND P3, PT, R88, 0x13, PT ;  /* 0x000000135800780c */ /* 0x000fe40003f64270 */
[----:B------:R-:W-:-:S11]  /*5580*/  PRMT R14, RZ, 0x7610, R14 ;  /* 0x00007610ff0e7816 */ /* 0x000fd6000000000e */
[----:B0-----:R-:W-:-:S04]  /*5590*/  @P3 LOP3.LUT R11, R11, R10, RZ, 0x3c, !PT ;  /* 0x0000000a0b0b3212 */ /* 0x001fc800078e3cff */
[----:B------:R-:W-:-:S04]  /*55a0*/  @P3 LOP3.LUT R10, R11, R10, RZ, 0x3c, !PT ;  /* 0x0000000a0b0a3212 */ /* 0x000fc800078e3cff */
[----:B------:R-:W-:-:S05]  /*55b0*/  @P3 LOP3.LUT R11, R11, R10, RZ, 0x3c, !PT ;  /* 0x0000000a0b0b3212 */ /* 0x000fca00078e3cff */
[----:B------:R0:W2:Y:S04]  /*55c0*/  @P3 LDG.E.U8 R14, desc[UR18][R10.64] ;  /* 0x000000120a0e3981 */ /* 0x0000a8000c1e1100 */
        /* <DEDUP_REMOVED lines=11> */
[----:B-1----:R-:W-:-:S11]  /*5680*/  PRMT R125, RZ, 0x7610, R125 ;  /* 0x00007610ff7d7816 */ /* 0x002fd6000000007d */
[----:B0-----:R-:W-:-:S04]  /*5690*/  @P1 LOP3.LUT R11, R11, R10, RZ, 0x3c, !PT ;  /* 0x0000000a0b0b1212 */ /* 0x001fc800078e3cff */
[----:B------:R-:W-:-:S04]  /*56a0*/  @P1 LOP3.LUT R10, R11, R10, RZ, 0x3c, !PT ;  /* 0x0000000a0b0a1212 */ /* 0x000fc800078e3cff */
[----:B------:R-:W-:-:S05]  /*56b0*/  @P1 LOP3.LUT R11, R11, R10, RZ, 0x3c, !PT ;  /* 0x0000000a0b0b1212 */ /* 0x000fca00078e3cff */
[----:B------:R-:W3:Y:S01]  /*56c0*/  @P1 LDG.E.U8 R125, desc[UR18][R10.64] ;  /* 0x000000120a7d1981 */ /* 0x000ee2000c1e1100 */
[----:B------:R-:W-:-:S03]  /*56d0*/  ISETP.GT.AND P0, PT, R88, 0x16, PT ;  /* 0x000000165800780c */ /* 0x000fc60003f04270 */
[----:B---3--:R0:W-:Y:S04]  /*56e0*/  STL [R1+0x94], R125 ;  /* 0x0000947d01007387 */ /* 0x0081e80000100800 */
[----:B0-----:R-:W3:Y:S04]  /*56f0*/  LDL.LU R125, [R1+0x770] ;  /* 0x00077000017d7983 */ /* 0x001ee80000300800 */
[----:B------:R-:W4:Y:S04]  /*5700*/  LDL R10, [R1+0x4e0] ;  /* 0x0004e000010a7983 */ /* 0x000f280000100800 */
[----:B------:R-:W4:Y:S01]  /*5710*/  LDL R11, [R1+0x4e4] ;  /* 0x0004e400010b7983 */ /* 0x000f220000100800 */
[----:B------:R-:W-:-:S02]  /*5720*/  PRMT R5, RZ, 0x7610, R5 ;  /* 0x00007610ff057816 */ /* 0x000fc40000000005 */
[----:B----4-:R-:W-:-:S04]  /*5730*/  @P0 LOP3.LUT R11, R11, R10, RZ, 0x3c, !PT ;  /* 0x0000000a0b0b0212 */ /* 0x010fc800078e3cff */
[----:B------:R-:W-:-:S04]  /*5740*/  @P0 LOP3.LUT R10, R11, R10, RZ, 0x3c, !PT ;  /* 0x0000000a0b0a0212 */ /* 0x000fc800078e3cff */
[----:B------:R-:W-:-:S05]  /*5750*/  @P0 LOP3.LUT R11, R11, R10, RZ, 0x3c, !PT ;  /* 0x0000000a0b0b0212 */ /* 0x000fca00078e3cff */
[----:B------:R-:W4:Y:S01]  /*5760*/  @P0 LDG.E.U8 R5, desc[UR18][R10.64] ;  /* 0x000000120a050981 */ /* 0x000f22000c1e1100 */
[----:B------:R-:W-:-:S03]  /*5770*/  ISETP.GT.AND P2, PT, R88, 0x17, PT ;  /* 0x000000175800780c */ /* 0x000fc60003f44270 */
[----:B----4-:R0:W-:Y:S04]  /*5780*/  STL [R1+0xac], R5 ;  /* 0x0000ac0501007387 */ /* 0x0101e80000100800 */
[----:B0-----:R-:W4:Y:S04]  /*5790*/  LDL.LU R5, [R1+0x76c] ;  /* 0x00076c0001057983 */ /* 0x001f280000300800 */
[----:B------:R-:W2:Y:S04]  /*57a0*/  LDL R10, [R1+0x4d8] ;  /* 0x0004d800010a7983 */ /* 0x000ea80000100800 */
[----:B------:R-:W2:Y:S01]  /*57b0*/  LDL R11, [R1+0x4dc] ;  /* 0x0004dc00010b7983 */ /* 0x000ea20000100800 */
[----:B------:R-:W-:-:S02]  /*57c0*/  PRMT R124, RZ, 0x7610, R124 ;  /* 0x00007610ff7c7816 */ /* 0x000fc4000000007c */
[----:B--2---:R-:W-:-:S04]  /*57d0*/  @P2 LOP3.LUT R11, R11, R10, RZ, 0x3c, !PT ;  /* 0x0000000a0b0b2212 */ /* 0x004fc800078e3cff */
[----:B------:R-:W-:-:S04]  /*57e0*/  @P2 LOP3.LUT R10, R11, R10, RZ, 0x3c, !PT ;  /* 0x0000000a0b0a2212 */ /* 0x000fc800078e3cff */
[----:B------:R-:W-:-:S05]  /*57f0*/  @P2 LOP3.LUT R11, R11, R10, RZ, 0x3c, !PT ;  /* 0x0000000a0b0b2212 */ /* 0x000fca00078e3cff */
[----:B------:R-:W2:Y:S01]  /*5800*/  @P2 LDG.E.U8 R124, desc[UR18][R10.64] ;  /* 0x000000120a7c2981 */ /* 0x000ea2000c1e1100 */
[----:B------:R-:W-:-:S03]  /*5810*/  ISETP.GT.AND P3, PT, R88, 0x18, PT ;  /* 0x000000185800780c */ /* 0x000fc60003f64270 */
[----:B--2---:R0:W-:Y:S04]  /*5820*/  STL [R1+0x9c], R124 ;  /* 0x00009c7c01007387 */ /* 0x0041e80000100800 */
[----:B0-----:R-:W2:Y:S04]  /*5830*/  LDL.LU R124, [R1+0x768] ;  /* 0x00076800017c7983 */ /* 0x001ea80000300800 */
[----:B------:R-:W4:Y:S04]  /*5840*/  LDL R10, [R1+0x4d0] ;  /* 0x0004d000010a7983 */ /* 0x000f280000100800 */
[----:B------:R-:W4:Y:S01]  /*5850*/  LDL R11, [R1+0x4d4] ;  /* 0x0004d400010b7983 */ /* 0x000f220000100800 */
[----:B---3--:R-:W-:-:S02]  /*5860*/  PRMT R125, RZ, 0x7610, R125 ;  /* 0x00007610ff7d7816 */ /* 0x008fc4000000007d */
[----:B----4-:R-:W-:-:S04]  /*5870*/  @P3 LOP3.LUT R11, R11, R10, RZ, 0x3c, !PT ;  /* 0x0000000a0b0b3212 */ /* 0x010fc800078e3cff */
        /* <DEDUP_REMOVED lines=18> */
[----:B---3--:R-:W-:-:S02]  /*59a0*/  PRMT R125, RZ, 0x7610, R125 ;  /* 0x00007610ff7d7816 */ /* 0x008fc4000000007d */
[----:B--2---:R-:W-:-:S04]  /*59b0*/  @P1 LOP3.LUT R11, R11, R10, RZ, 0x3c, !PT ;  /* 0x0000000a0b0b1212 */ /* 0x004fc800078e3cff */
[----:B------:R-:W-:-:S04]  /*59c0*/  @P1 LOP3.LUT R10, R11, R10, RZ, 0x3c, !PT ;  /* 0x0000000a0b0a1212 */ /* 0x000fc800078e3cff */
[----:B------:R-:W-:-:S05]  /*59d0*/  @P1 LOP3.LUT R11, R11, R10, RZ, 0x3c, !PT ;  /* 0x0000000a0b0b1212 */ /* 0x000fca00078e3cff */
[----:B------:R-:W2:Y:S01]  /*59e0*/  @P1 LDG.E.U8 R125, desc[UR18][R10.64] ;  /* 0x000000120a7d1981 */ /* 0x000ea2000c1e1100 */
[----:B------:R-:W-:-:S03]  /*59f0*/  ISETP.GT.AND P0, PT, R88, 0x1b, PT ;  /* 0x0000001b5800780c */ /* 0x000fc60003f04270 */
[----:B--2---:R0:W-:Y:S04]  /*5a00*/  STL [R1+0xa8], R125 ;  /* 0x0000a87d01007387 */ /* 0x0041e80000100800 */
[----:B0-----:R-:W2:Y:S04]  /*5a10*/  LDL.LU R125, [R1+0x75c] ;  /* 0x00075c00017d7983 */ /* 0x001ea80000300800 */
[----:B------:R-:W3:Y:S04]  /*5a20*/  LDL R10, [R1+0x4b8] ;  /* 0x0004b800010a7983 */ /* 0x000ee80000100800 */
[----:B------:R-:W3:Y:S01]  /*5a30*/  LDL R11, [R1+0x4bc] ;  /* 0x0004bc00010b7983 */ /* 0x000ee20000100800 */
[----:B----4-:R-:W-:-:S02]  /*5a40*/  PRMT R5, RZ, 0x7610, R5 ;  /* 0x00007610ff057816 */ /* 0x010fc40000000005 */
[----:B---3--:R-:W-:-:S04]  /*5a50*/  @P0 LOP3.LUT R11, R11, R10, RZ, 0x3c, !PT ;  /* 0x0000000a0b0b0212 */ /* 0x008fc800078e3cff */
        /* <DEDUP_REMOVED lines=16> */
[----:B------:R-:W3:Y:S04]  /*5b60*/  LDL R10, [R1+0x4a8] ;  /* 0x0004a800010a7983 */ /* 0x000ee80000100800 */
[----:B------:R-:W3:Y:S01]  /*5b70*/  LDL R11, [R1+0x4ac] ;  /* 0x0004ac00010b7983 */ /* 0x000ee20000100800 */
[----:B--2---:R-:W-:-:S02]  /*5b80*/  PRMT R125, RZ, 0x7610, R125 ;  /* 0x00007610ff7d7816 */ /* 0x004fc4000000007d */
[----:B---3--:R-:W-:-:S04]  /*5b90*/  @P3 LOP3.LUT R11, R11, R10, RZ, 0x3c, !PT ;  /* 0x0000000a0b0b3212 */ /* 0x008fc800078e3cff */
        /* <DEDUP_REMOVED lines=8> */
[----:B------:R-:W-:-:S02]  /*5c20*/  PRMT R5, RZ, 0x7610, R5 ;  /* 0x00007610ff057816 */ /* 0x000fc40000000005 */
        /* <DEDUP_REMOVED lines=9> */
[----:B--2---:R-:W-:-:S02]  /*5cc0*/  PRMT R125, RZ, 0x7610, R125 ;  /* 0x00007610ff7d7816 */ /* 0x004fc4000000007d */
[----:B----4-:R-:W-:-:S04]  /*5cd0*/  @P1 LOP3.LUT R11, R11, R10, RZ, 0x3c, !PT ;  /* 0x0000000a0b0b1212 */ /* 0x010fc800078e3cff */
        /* <DEDUP_REMOVED lines=28> */
[----:B------:R-:W-:-:S02]  /*5ea0*/  PRMT R0, RZ, 0x7610, R0 ;  /* 0x00007610ff007816 */ /* 0x000fc40000000000 */
[----:B----4-:R-:W-:-:S04]  /*5eb0*/  @P3 LOP3.LUT R11, R11, R10, RZ, 0x3c, !PT ;  /* 0x0000000a0b0b3212 */ /* 0x010fc800078e3cff */
[----:B------:R-:W-:-:S04]  /*5ec0*/  @P3 LOP3.LUT R10, R11, R10, RZ, 0x3c, !PT ;  /* 0x0000000a0b0a3212 */ /* 0x000fc800078e3cff */
[----:B------:R-:W-:-:S05]  /*5ed0*/  @P3 LOP3.LUT R11, R11, R10, RZ, 0x3c, !PT ;  /* 0x0000000a0b0b3212 */ /* 0x000fca00078e3cff */
[----:B------:R0:W4:Y:S04]  /*5ee0*/  @P3 LDG.E.U8 R0, desc[UR18][R10.64] ;  /* 0x000000120a003981 */ /* 0x000128000c1e1100 */
[----:B------:R-:W0:Y:S04]  /*5ef0*/  LDL R10, [R1+0x478] ;  /* 0x00047800010a7983 */ /* 0x000e280000100800 */
[----:B------:R-:W0:Y:S01]  /*5f00*/  LDL R11, [R1+0x47c] ;  /* 0x00047c00010b7983 */ /* 0x000e220000100800 */
[----:B------:R-:W-:Y:S02]  /*5f10*/  ISETP.GT.AND P4, PT, R88, 0x23, PT ;  /* 0x000000235800780c */ /* 0x000fe40003f84270 */
[----:B---3--:R-:W-:-:S11]  /*5f20*/  PRMT R5, RZ, 0x7610, R5 ;  /* 0x00007610ff057816 */ /* 0x008fd60000000005 */
        /* <DEDUP_REMOVED lines=473> */
[----:B------:R-:W3:Y:S04]  /*7cc0*/  @P0 LDG.E.U8 R106, desc[UR18][R10.64] ;  /* 0x000000120a6a0981 */ /* 0x000ee8000c1e1100 */
[----:B------:R-:W2:Y:S04]  /*7cd0*/  LDL R10, [R1+0x2ec] ;  /* 0x0002ec00010a7983 */ /* 0x000ea80000100800 */
[----:B------:R-:W2:Y:S01]  /*7ce0*/  LDL R11, [R1+0x2f0] ;  /* 0x0002f000010b7983 */ /* 0x000ea20000100800 */
[C---:B------:R-:W-:Y:S02]  /*7cf0*/  ISETP.GT.AND P2, PT, R88.reuse, 0x53, PT ;  /* 0x000000535800780c */ /* 0x040fe40003f44270 */
[----:B------:R-:W-:Y:S01]  /*7d00*/  PRMT R2, RZ, 0x7610, R2 ;  /* 0x00007610ff027816 */ /* 0x000fe20000000002 */
[----:B---3--:R0:W-:Y:S01]  /*7d10*/  STL [R1+0x1c], R106 ;  /* 0x00001c6a01007387 */ /* 0x0081e20000100800 */
[----:B------:R-:W-:-:S02]  /*7d20*/  ISETP.GT.AND P3, PT, R88, 0x54, PT ;  /* 0x000000545800780c */ /* 0x000fc40003f64270 */
[----:B------:R-:W-:Y:S01]  /*7d30*/  PRMT R17, RZ, 0x7610, R17 ;  /* 0x00007610ff117816 */ /* 0x000fe20000000011 */
[----:B0-----:R-:W3:Y:S06]  /*7d40*/  LDL R106, [R1+0x2d0] ;  /* 0x0002d000016a7983 */ /* 0x001eec0000100800 */
[----:B--2---:R-:W-:-:S04]  /*7d50*/  @P2 LOP3.LUT R11, R11, R10, RZ, 0x3c, !PT ;  /* 0x0000000a0b0b2212 */ /* 0x004fc800078e3cff */
        /* <DEDUP_REMOVED lines=25> */
[----:B------:R-:W-:Y:S02]  /*7ef0*/  PRMT R3, RZ, 0x7610, R3 ;  /* 0x00007610ff037816 */ /* 0x000fe40000000003 */
[----:B------:R-:W-:Y:S02]  /*7f00*/  ISETP.GT.AND P2, PT, R88, 0x58, PT ;  /* 0x000000585800780c */ /* 0x000fe40003f44270 */
[----:B------:R-:W-:Y:S01]  /*7f10*/  PRMT R21, RZ, 0x7610, R21 ;  /* 0x00007610ff157816 */ /* 0x000fe20000000015 */
[----:B0-----:R-:W3:Y:S02]  /*7f20*/  LDL R107, [R1+0x2b8] ;  /* 0x0002b800016b7983 */ /* 0x001ee40000100800 */
[----:B--2---:R-:W-:-:S04]  /*7f30*/  @P1 LOP3.LUT R11, R11, R10, RZ, 0x3c, !PT ;  /* 0x0000000a0b0b1212 */ /* 0x004fc800078e3cff */
[----:B------:R-:W-:-:S04]  /*7f40*/  @P1 LOP3.LUT R10, R11, R10, RZ, 0x3c, !PT ;  /* 0x0000000a0b0a1212 */ /* 0x000fc800078e3cff */
[----:B------:R-:W-:-:S05]  /*7f50*/  @P1 LOP3.LUT R11, R11, R10, RZ, 0x3c, !PT ;  /* 0x0000000a0b0b1212 */ /* 0x000fca00078e3cff */
[----:B------:R0:W2:Y:S04]  /*7f60*/  @P1 LDG.E.U8 R4, desc[UR18][R10.64] ;  /* 0x000000120a041981 */ /* 0x0000a8000c1e1100 */
[----:B------:R-:W4:Y:S01]  /*7f70*/  LDL R11, [R1+0x2cc] ;  /* 0x0002cc00010b7983 */ /* 0x000f220000100800 */
[----:B0-----:R-:W-:-:S03]  /*7f80*/  @P0 IMAD.MOV.U32 R10, RZ, RZ, R106 ;  /* 0x000000ffff0a0224 */ /* 0x001fc600078e006a */
[----:B------:R-:W2:Y:S04]  /*7f90*/  LDL R106, [R1+0x2a0] ;  /* 0x0002a000016a7983 */ /* 0x000ea80000100800 */
[----:B----4-:R0:W4:Y:S04]  /*7fa0*/  @P0 LDG.E.U8 R3, desc[UR18][R10.64] ;  /* 0x000000120a030981 */ /* 0x010128000c1e1100 */
[----:B------:R-:W0:Y:S04]  /*7fb0*/  LDL R10, [R1+0x2c4] ;  /* 0x0002c400010a7983 */ /* 0x000e280000100800 */
[----:B------:R-:W0:Y:S02]  /*7fc0*/  LDL R11, [R1+0x2c8] ;  /* 0x0002c800010b7983 */ /* 0x000e240000100800 */
[----:B0-----:R-:W-:-:S04]  /*7fd0*/  @P2 LOP3.LUT R11, R11, R10, RZ, 0x3c, !PT ;  /* 0x0000000a0b0b2212 */ /* 0x001fc800078e3cff */
        /* <DEDUP_REMOVED lines=13> */
[C---:B------:R-:W-:Y:S02]  /*80b0*/  ISETP.GT.AND P4, PT, R88.reuse, 0x5a, PT ;  /* 0x0000005a5800780c */ /* 0x040fe40003f84270 */
[----:B------:R-:W-:Y:S01]  /*80c0*/  PRMT R7, RZ, 0x7610, R7 ;  /* 0x00007610ff077816 */ /* 0x000fe20000000007 */
[----:B--2---:R0:W-:Y:S04]  /*80d0*/  STL [R1+0xc], R18 ;  /* 0x00000c1201007387 */ /* 0x0041e80000100800 */
[----:B0-----:R-:W2:Y:S04]  /*80e0*/  LDL.LU R18, [R1+0x678] ;  /* 0x0006780001127983 */ /* 0x001ea80000300800 */
[----:B------:R-:W4:Y:S02]  /*80f0*/  LDL R11, [R1+0x2b4] ;  /* 0x0002b400010b7983 */ /* 0x000f240000100800 */
[----:B------:R-:W-:Y:S01]  /*8100*/  @P4 IMAD.MOV.U32 R10, RZ, RZ, R107 ;  /* 0x000000ffff0a4224 */ /* 0x000fe200078e006b */
[----:B------:R-:W-:-:S02]  /*8110*/  ISETP.GT.AND P0, PT, R88, 0x5b, PT ;  /* 0x0000005b5800780c */ /* 0x000fc40003f04270 */
[----:B------:R-:W-:Y:S01]  /*8120*/  PRMT R6, RZ, 0x7610, R6 ;  /* 0x00007610ff067816 */ /* 0x000fe20000000006 */
[----:B------:R-:W3:Y:S04]  /*8130*/  LDL R107, [R1+0x290] ;  /* 0x00029000016b7983 */ /* 0x000ee80000100800 */
[----:B----4-:R0:W4:Y:S04]  /*8140*/  @P4 LDG.E.U8 R7, desc[UR18][R10.64] ;  /* 0x000000120a074981 */ /* 0x010128000c1e1100 */
        /* <DEDUP_REMOVED lines=13> */
[----:B------:R-:W2:Y:S01]  /*8220*/  @P1 LDG.E.U8 R20, desc[UR18][R10.64] ;  /* 0x000000120a141981 */ /* 0x000ea2000c1e1100 */
[----:B------:R-:W-:Y:S02]  /*8230*/  ISETP.GT.AND P2, PT, R88, 0x5d, PT ;  /* 0x0000005d5800780c */ /* 0x000fe40003f44270 */
[----:B------:R-:W-:Y:S01]  /*8240*/  PRMT R12, RZ, 0x7610, R12 ;  /* 0x00007610ff0c7816 */ /* 0x000fe2000000000c */
[----:B--2---:R0:W-:Y:S04]  /*8250*/  STL [R1+0x4], R20 ;  /* 0x0000041401007387 */ /* 0x0041e80000100800 */
[----:B0-----:R-:W2:Y:S04]  /*8260*/  LDL.LU R20, [R1+0x674] ;  /* 0x0006740001147983 */ /* 0x001ea80000300800 */
[----:B------:R-:W3:Y:S02]  /*8270*/  LDL R11, [R1+0x29c] ;  /* 0x00029c00010b7983 */ /* 0x000ee40000100800 */
[----:B------:R-:W-:-:S02]  /*8280*/  @P2 IMAD.MOV.U32 R10, RZ, RZ, R106 ;  /* 0x000000ffff0a2224 */ /* 0x000fc400078e006a */
[----:B------:R-:W4:Y:S04]  /*8290*/  LDL R106, [R1+0x280] ;  /* 0x00028000016a7983 */ /* 0x000f280000100800 */
[----:B---3--:R-:W3:Y:S01]  /*82a0*/  @P2 LDG.E.U8 R12, desc[UR18][R10.64] ;  /* 0x000000120a0c2981 */ /* 0x008ee2000c1e1100 */
[----:B------:R-:W-:-:S03]  /*82b0*/  ISETP.GT.AND P0, PT, R88, 0x5e, PT ;  /* 0x0000005e5800780c */ /* 0x000fc60003f04270 */
[----:B---3--:R0:W-:Y:S04]  /*82c0*/  STL [R1], R12 ;  /* 0x0000000c01007387 */ /* 0x0081e80000100800 */
[----:B0-----:R-:W3:Y:S04]  /*82d0*/  LDL.LU R12, [R1+0x670] ;  /* 0x00067000010c7983 */ /* 0x001ee80000300800 */
[----:B------:R-:W2:Y:S04]  /*82e0*/  LDL R10, [R1+0x294] ;  /* 0x00029400010a7983 */ /* 0x000ea80000100800 */
[----:B------:R-:W2:Y:S01]  /*82f0*/  LDL R11, [R1+0x298] ;  /* 0x00029800010b7983 */ /* 0x000ea20000100800 */
[----:B------:R-:W-:-:S02]  /*8300*/  PRMT R5, RZ, 0x7610, R5 ;  /* 0x00007610ff057816 */ /* 0x000fc40000000005 */
[----:B------:R-:W-:Y:S02]  /*8310*/  ISETP.GT.AND P1, PT, R88, 0x5f, PT ;  /* 0x0000005f5800780c */ /* 0x000fe40003f24270 */
[----:B--2---:R-:W-:-:S04]  /*8320*/  @P0 LOP3.LUT R11, R11, R10, RZ, 0x3c, !PT ;  /* 0x0000000a0b0b0212 */ /* 0x004fc800078e3cff */
[----:B------:R-:W-:-:S04]  /*8330*/  @P0 LOP3.LUT R10, R11, R10, RZ, 0x3c, !PT ;  /* 0x0000000a0b0a0212 */ /* 0x000fc800078e3cff */
[----:B------:R-:W-:-:S05]  /*8340*/  @P0 LOP3.LUT R11, R11, R10, RZ, 0x3c, !PT ;  /* 0x0000000a0b0b0212 */ /* 0x000fca00078e3cff */
[----:B------:R0:W2:Y:S04]  /*8350*/  @P0 LDG.E.U8 R5, desc[UR18][R10.64] ;  /* 0x000000120a050981 */ /* 0x0000a8000c1e1100 */
[----:B------:R-:W4:Y:S01]  /*8360*/  LDL R11, [R1+0x28c] ;  /* 0x00028c00010b7983 */ /* 0x000f220000100800 */
[----:B------:R-:W-:Y:S01]  /*8370*/  PRMT R125, RZ, 0x7610, R125 ;  /* 0x00007610ff7d7816 */ /* 0x000fe2000000007d */
[----:B0-----:R-:W-:Y:S01]  /*8380*/  @P1 IMAD.MOV.U32 R10, RZ, RZ, R107 ;  /* 0x000000ffff0a1224 */ /* 0x001fe200078e006b */
[----:B------:R-:W-:Y:S01]  /*8390*/  ISETP.GT.AND P0, PT, R88, 0x60, PT ;  /* 0x000000605800780c */ /* 0x000fe20003f04270 */
[----:B------:R-:W3:Y:S04]  /*83a0*/  LDL R107, [R1+0x270] ;  /* 0x00027000016b7983 */ /* 0x000ee80000100800 */
[----:B----4-:R0:W4:Y:S04]  /*83b0*/  @P1 LDG.E.U8 R125, desc[UR18][R10.64] ;  /* 0x000000120a7d1981 */ /* 0x010128000c1e1100 */
[----:B------:R-:W0:Y:S04]  /*83c0*/  LDL R10, [R1+0x284] ;  /* 0x00028400010a7983 */ /* 0x000e280000100800 */
[----:B------:R-:W0:Y:S01]  /*83d0*/  LDL R11, [R1+0x288] ;  /* 0x00028800010b7983 */ /* 0x000e220000100800 */
[----:B------:R-:W-:-:S02]  /*83e0*/  PRMT R124, RZ, 0x7610, R124 ;  /* 0x00007610ff7c7816 */ /* 0x000fc4000000007c */
[----:B------:R-:W-:Y:S02]  /*83f0*/  ISETP.GT.AND P1, PT, R88, 0x61, PT ;  /* 0x000000615800780c */ /* 0x000fe40003f24270 */
[----:B0-----:R-:W-:-:S04]  /*8400*/  @P0 LOP3.LUT R11, R11, R10, RZ, 0x3c, !PT ;  /* 0x0000000a0b0b0212 */ /* 0x001fc800078e3cff */
[----:B------:R-:W-:-:S04]  /*8410*/  @P0 LOP3.LUT R10, R11, R10, RZ, 0x3c, !PT ;  /* 0x0000000a0b0a0212 */ /* 0x000fc800078e3cff */
[----:B------:R-:W-:-:S05]  /*8420*/  @P0 LOP3.LUT R11, R11, R10, RZ, 0x3c, !PT ;  /* 0x0000000a0b0b0212 */ /* 0x000fca00078e3cff */
[----:B------:R0:W2:Y:S04]  /*8430*/  @P0 LDG.E.U8 R124, desc[UR18][R10.64] ;  /* 0x000000120a7c0981 */ /* 0x0000a8000c1e1100 */
[----:B------:R-:W3:Y:S01]  /*8440*/  LDL R11, [R1+0x27c] ;  /* 0x00027c00010b7983 */ /* 0x000ee20000100800 */
[----:B------:R-:W-:Y:S01]  /*8450*/  PRMT R123, RZ, 0x7610, R123 ;  /* 0x00007610ff7b7816 */ /* 0x000fe2000000007b */
[----:B0-----:R-:W-:Y:S01]  /*8460*/  @P1 IMAD.MOV.U32 R10, RZ, RZ, R106 ;  /* 0x000000ffff0a1224 */ /* 0x001fe200078e006a */
[----:B------:R-:W-:Y:S01]  /*8470*/  ISETP.GT.AND P0, PT, R88, 0x62, PT ;  /* 0x000000625800780c */ /* 0x000fe20003f04270 */
[----:B------:R-:W4:Y:S04]  /*8480*/  LDL R106, [R1+0x260] ;  /* 0x00026000016a7983 */ /* 0x000f280000100800 */
[----:B---3--:R0:W3:Y:S04]  /*8490*/  @P1 LDG.E.U8 R123, desc[UR18][R10.64] ;  /* 0x000000120a7b1981 */ /* 0x0080e8000c1e1100 */
[----:B------:R-:W0:Y:S04]  /*84a0*/  LDL R10, [R1+0x274] ;  /* 0x00027400010a7983 */ /* 0x000e280000100800 */
[----:B------:R-:W0:Y:S01]  /*84b0*/  LDL R11, [R1+0x278] ;  /* 0x00027800010b7983 */ /* 0x000e220000100800 */
[----:B------:R-:W-:-:S02]  /*84c0*/  PRMT R122, RZ, 0x7610, R122 ;  /* 0x00007610ff7a7816 */ /* 0x000fc4000000007a */
[----:B------:R-:W-:Y:S02]  /*84d0*/  ISETP.GT.AND P1, PT, R88, 0x63, PT ;  /* 0x000000635800780c */ /* 0x000fe40003f24270 */
[----:B0-----:R-:W-:-:S04]  /*84e0*/  @P0 LOP3.LUT R11, R11, R10, RZ, 0x3c, !PT ;  /* 0x0000000a0b0b0212 */ /* 0x001fc800078e3cff */
[----:B------:R-:W-:-:S04]  /*84f0*/  @P0 LOP3.LUT R10, R11, R10, RZ, 0x3c, !PT ;  /* 0x0000000a0b0a0212 */ /* 0x000fc800078e3cff */
[----:B------:R-:W-:-:S05]  /*8500*/  @P0 LOP3.LUT R11, R11, R10, RZ, 0x3c, !PT ;  /* 0x0000000a0b0b0212 */ /* 0x000fca00078e3cff */
[----:B------:R0:W3:Y:S04]  /*8510*/  @P0 LDG.E.U8 R122, desc[UR18][R10.64] ;  /* 0x000000120a7a0981 */ /* 0x0000e8000c1e1100 */
[----:B------:R-:W2:Y:S01]  /*8520*/  LDL R11, [R1+0x26c] ;  /* 0x00026c00010b7983 */ /* 0x000ea20000100800 */
[----:B------:R-:W-:Y:S01]  /*8530*/  PRMT R121, RZ, 0x7610, R121 ;  /* 0x00007610ff797816 */ /* 0x000fe20000000079 */
[----:B0-----:R-:W-:Y:S01]  /*8540*/  @P1 IMAD.MOV.U32 R10, RZ, RZ, R107 ;  /* 0x000000ffff0a1224 */ /* 0x001fe200078e006b */
[----:B------:R-:W-:Y:S01]  /*8550*/  ISETP.GT.AND P0, PT, R88, 0x64, PT ;  /* 0x000000645800780c */ /* 0x000fe20003f04270 */
[----:B------:R-:W3:Y:S04]  /*8560*/  LDL R107, [R1+0x250] ;  /* 0x00025000016b7983 */ /* 0x000ee80000100800 */
[----:B--2---:R0:W2:Y:S04]  /*8570*/  @P1 LDG.E.U8 R121, desc[UR18][R10.64] ;  /* 0x000000120a791981 */ /* 0x0040a8000c1e1100 */
        /* <DEDUP_REMOVED lines=10> */
[----:B----4-:R-:W-:Y:S01]  /*8620*/  @P1 IMAD.MOV.U32 R10, RZ, RZ, R106 ;  /* 0x000000ffff0a1224 */ /* 0x010fe200078e006a */
        /* <DEDUP_REMOVED lines=144> */
[----:B------:R-:W3:Y:S01]  /*8f30*/  LDL R11, [R1+0x1b4] ;  /* 0x0001b400010b7983 */ /* 0x000ee20000100800 */
[----:B------:R-:W-:Y:S02]  /*8f40*/  ISETP.GT.AND P0, PT, R88, 0x7a, PT ;  /* 0x0000007a5800780c */ /* 0x000fe40003f04270 */
[----:B------:R-:W-:-:S11]  /*8f50*/  PRMT R12, RZ, 0x7610, R12 ;  /* 0x00007610ff0c7816 */ /* 0x000fd6000000000c */
[----:B----4-:R-:W-:Y:S01]  /*8f60*/  @P0 IMAD.MOV.U32 R10, RZ, RZ, R106 ;  /* 0x000000ffff0a0224 */ /* 0x010fe200078e006a */
[----:B------:R-:W-:Y:S01]  /*8f70*/  LOP3.LUT R19, R19, 0xffff, RZ, 0xc0, !PT ;  /* 0x0000ffff13137812 */ /* 0x000fe200078ec0ff */
[----:B------:R-:W4:Y:S04]  /*8f80*/  LDL R106, [R1+0x1a0] ;  /* 0x0001a000016a7983 */ /* 0x000f280000100800 */
[----:B---3--:R0:W3:Y:S04]  /*8f90*/  @P0 LDG.E.U8 R12, desc[UR18][R10.64] ;  /* 0x000000120a0c0981 */ /* 0x0080e8000c1e1100 */
[----:B------:R-:W2:Y:S01]  /*8fa0*/  LDL R11, [R1+0x1ac] ;  /* 0x0001ac00010b7983 */ /* 0x000ea20000100800 */
[----:B------:R-:W-:-:S02]  /*8fb0*/  ISETP.GT.AND P0, PT, R88, 0x7b, PT ;  /* 0x0000007b5800780c */ /* 0x000fc40003f04270 */
[----:B------:R-:W-:-:S04]  /*8fc0*/  LOP3.LUT R105, R105, 0xffff, RZ, 0xc0, !PT ;  /* 0x0000ffff69697812 */ /* 0x000fc800078ec0ff */
[----:B0-----:R-:W-:Y:S02]  /*8fd0*/  PRMT R10, R19, 0x3340, R105 ;  /* 0x00003340130a7816 */ /* 0x001fe40000000069 */
[----:B------:R-:W-:-:S03]  /*8fe0*/  PRMT R19, RZ, 0x7610, R19 ;  /* 0x00007610ff137816 */ /* 0x000fc60000000013 */
[----:B------:R0:W-:Y:S02]  /*8ff0*/  STL [R1+0x5c4], R10 ;  /* 0x0005c40a01007387 */ /* 0x0001e40000100800 */
[----:B0-----:R-:W-:-:S05]  /*9000*/  @P0 IMAD.MOV.U32 R10, RZ, RZ, R107 ;  /* 0x000000ffff0a0224 */ /* 0x001fca00078e006b */
[----:B--2---:R0:W2:Y:S04]  /*9010*/  @P0 LDG.E.U8 R19, desc[UR18][R10.64] ;  /* 0x000000120a130981 */ /* 0x0040a8000c1e1100 */
[----:B------:R-:W0:Y:S04]  /*9020*/  LDL R10, [R1+0x1a4] ;  /* 0x0001a400010a7983 */ /* 0x000e280000100800 */
[----:B------:R-:W0:Y:S01]  /*9030*/  LDL R11, [R1+0x1a8] ;  /* 0x0001a800010b7983 */ /* 0x000e220000100800 */
[----:B------:R-:W-:Y:S02]  /*9040*/  ISETP.GT.AND P0, PT, R88, 0x7c, PT ;  /* 0x0000007c5800780c */ /* 0x000fe40003f04270 */
[----:B------:R-:W-:-:S02]  /*9050*/  LOP3.LUT R22, R22, 0xffff, RZ, 0xc0, !PT ;  /* 0x0000ffff16167812 */ /* 0x000fc400078ec0ff */
[----:B------:R-:W-:-:S04]  /*9060*/  LOP3.LUT R104, R104, 0xffff, RZ, 0xc0, !PT ;  /* 0x0000ffff68687812 */ /* 0x000fc800078ec0ff */
[----:B------:R-:W-:Y:S02]  /*9070*/  PRMT R107, R22, 0x3340, R104 ;  /* 0x00003340166b7816 */ /* 0x000fe40000000068 */
[----:B------:R-:W-:-:S03]  /*9080*/  PRMT R22, RZ, 0x7610, R22 ;  /* 0x00007610ff167816 */ /* 0x000fc60000000016 */
[----:B------:R1:W-:Y:S04]  /*9090*/  STL [R1+0x5c0], R107 ;  /* 0x0005c06b01007387 */ /* 0x0003e80000100800 */
[----:B-1----:R-:W3:Y:S01]  /*90a0*/  LDL.LU R107, [R1+0x66c] ;  /* 0x00066c00016b7983 */ /* 0x002ee20000300800 */
[----:B0-----:R-:W-:-:S04]  /*90b0*/  @P0 LOP3.LUT R11, R11, R10, RZ, 0x3c, !PT ;  /* 0x0000000a0b0b0212 */ /* 0x001fc800078e3cff */
[----:B------:R-:W-:-:S04]  /*90c0*/  @P0 LOP3.LUT R10, R11, R10, RZ, 0x3c, !PT ;  /* 0x0000000a0b0a0212 */ /* 0x000fc800078e3cff */
[----:B------:R-:W-:-:S05]  /*90d0*/  @P0 LOP3.LUT R11, R11, R10, RZ, 0x3c, !PT ;  /* 0x0000000a0b0b0212 */ /* 0x000fca00078e3cff */
[----:B------:R4:W2:Y:S04]  /*90e0*/  @P0 LDG.E.U8 R22, desc[UR18][R10.64] ;  /* 0x000000120a160981 */ /* 0x0008a8000c1e1100 */
[----:B------:R-:W3:Y:S01]  /*90f0*/  LDL R11, [R1+0x19c] ;  /* 0x00019c00010b7983 */ /* 0x000ee20000100800 */
[----:B------:R-:W-:Y:S02]  /*9100*/  ISETP.GT.AND P0, PT, R88, 0x7d, PT ;  /* 0x0000007d5800780c */ /* 0x000fe40003f04270 */
[----:B------:R-:W-:Y:S02]  /*9110*/  LOP3.LUT R89, R89, 0xffff, RZ, 0xc0, !PT ;  /* 0x0000ffff59597812 */ /* 0x000fe400078ec0ff */
[----:B------:R-:W-:-:S09]  /*9120*/  LOP3.LUT R103, R103, 0xffff, RZ, 0xc0, !PT ;  /* 0x0000ffff67677812 */ /* 0x000fd200078ec0ff */
[----:B----4-:R-:W-:Y:S01]  /*9130*/  @P0 IMAD.MOV.U32 R10, RZ, RZ, R106 ;  /* 0x000000ffff0a0224 */ /* 0x010fe200078e006a */
[----:B--2---:R0:W-:Y:S02]  /*9140*/  STL [R1+0x654], R22 ;  /* 0x0006541601007387 */ /* 0x0041e40000100800 */
[----:B0-----:R-:W-:Y:S02]  /*9150*/  PRMT R22, R89, 0x3340, R103 ;  /* 0x0000334059167816 */ /* 0x001fe40000000067 */
[----:B------:R-:W-:-:S03]  /*9160*/  PRMT R89, RZ, 0x7610, R89 ;  /* 0x00007610ff597816 */ /* 0x000fc60000000059 */
[----:B------:R0:W-:Y:S04]  /*9170*/  STL [R1+0x5bc], R22 ;  /* 0x0005bc1601007387 */ /* 0x0001e80000100800 */
[----:B---3--:R1:W2:Y:S01]  /*9180*/  @P0 LDG.E.U8 R89, desc[UR18][R10.64] ;  /* 0x000000120a590981 */ /* 0x0082a2000c1e1100 */
[----:B------:R-:W-:Y:S02]  /*9190*/  LOP3.LUT R23, R23, 0xffff, RZ, 0xc0, !PT ;  /* 0x0000ffff17177812 */ /* 0x000fe400078ec0ff */
[----:B------:R-:W-:Y:S01]  /*91a0*/  LOP3.LUT R102, R102, 0xffff, RZ, 0xc0, !PT ;  /* 0x0000ffff66667812 */ /* 0x000fe200078ec0ff */
[----:B0-----:R-:W3:Y:S04]  /*91b0*/  LDL R22, [R1+0x190] ;  /* 0x0001900001167983 */ /* 0x001ee80000100800 */
[----:B------:R-:W1:Y:S04]  /*91c0*/  LDL R10, [R1+0x194] ;  /* 0x00019400010a7983 */ /* 0x000e680000100800 */
[----:B------:R-:W1:Y:S01]  /*91d0*/  LDL R11, [R1+0x198] ;  /* 0x00019800010b7983 */ /* 0x000e620000100800 */
[----:B------:R-:W-:-:S02]  /*91e0*/  ISETP.GT.AND P0, PT, R88, 0x7e, PT ;  /* 0x0000007e5800780c */ /* 0x000fc40003f04270 */
[----:B------:R-:W-:Y:S02]  /*91f0*/  PRMT R106, R23, 0x3340, R102 ;  /* 0x00003340176a7816 */ /* 0x000fe40000000066 */
[----:B------:R-:W-:-:S09]  /*9200*/  PRMT R23, RZ, 0x7610, R23 ;  /* 0x00007610ff177816 */ /* 0x000fd20000000017 */
[----:B-1----:R-:W-:-:S04]  /*9210*/  @P0 LOP3.LUT R11, R11, R10, RZ, 0x3c, !PT ;  /* 0x0000000a0b0b0212 */ /* 0x002fc800078e3cff */
[----:B------:R-:W-:-:S04]  /*9220*/  @P0 LOP3.LUT R10, R11, R10, RZ, 0x3c, !PT ;  /* 0x0000000a0b0a0212 */ /* 0x000fc800078e3cff */
[----:B------:R-:W-:Y:S01]  /*9230*/  @P0 LOP3.LUT R11, R11, R10, RZ, 0x3c, !PT ;  /* 0x0000000a0b0b0212 */ /* 0x000fe200078e3cff */
[----:B--2---:R0:W-:Y:S04]  /*9240*/  STL [R1+0x658], R89 ;  /* 0x0006585901007387 */ /* 0x0041e80000100800 */
[----:B------:R1:W2:Y:S04]  /*9250*/  @P0 LDG.E.U8 R23, desc[UR18][R10.64] ;  /* 0x000000120a170981 */ /* 0x0002a8000c1e1100 */
[----:B0-----:R-:W4:Y:S01]  /*9260*/  LDL R89, [R1+0x18c] ;  /* 0x00018c0001597983 */ /* 0x001f220000100800 */
[----:B-1----:R-:W0:Y:S01]  /*9270*/  S2R R11, SR_TID.X ;  /* 0x00000000000b7919 */ /* 0x002e220000002100 */
[----:B------:R-:W-:-:S02]  /*9280*/  ISETP.GT.AND P1, PT, R88, 0x7f, PT ;  /* 0x0000007f5800780c */ /* 0x000fc40003f24270 */
[----:B------:R-:W-:Y:S02]  /*9290*/  LOP3.LUT R100, R100, 0xffff, RZ, 0xc0, !PT ;  /* 0x0000ffff64647812 */ /* 0x000fe400078ec0ff */
[----:B------:R-:W-:Y:S01]  /*92a0*/  LOP3.LUT R101, R101, 0xffff, RZ, 0xc0, !PT ;  /* 0x0000ffff65657812 */ /* 0x000fe200078ec0ff */
[----:B------:R1:W-:Y:S04]  /*92b0*/  STL [R1+0x5b8], R106 ;  /* 0x0005b86a01007387 */ /* 0x0003e80000100800 */
[----:B-1----:R-:W4:Y:S04]  /*92c0*/  LDL.LU R106, [R1+0x668] ;  /* 0x00066800016a7983 */ /* 0x002f280000300800 */
[----:B---3--:R-:W-:Y:S01]  /*92d0*/  @P1 IMAD.MOV.U32 R10, RZ, RZ, R22 ;  /* 0x000000ffff0a1224 */ /* 0x008fe200078e0016 */
[----:B0-----:R-:W-:-:S04]  /*92e0*/  LOP3.LUT R11, R11, 0x7f, RZ, 0xc0, !PT ;  /* 0x0000007f0b0b7812 */ /* 0x001fc800078ec0ff */
[----:B------:R-:W-:Y:S02]  /*92f0*/  ISETP.GE.AND P0, PT, R11, R88, PT ;  /* 0x000000580b00720c */ /* 0x000fe40003f06270 */
[----:B------:R-:W-:Y:S02]  /*9300*/  PRMT R11, R100, 0x3340, R101 ;  /* 0x00003340640b7816 */ /* 0x000fe40000000065 */
[----:B------:R-:W-:Y:S01]  /*9310*/  PRMT R88, RZ, 0x7610, R88 ;  /* 0x00007610ff587816 */ /* 0x000fe20000000058 */
[----:B--2---:R0:W-:Y:S04]  /*9320*/  STL [R1+0x65c], R23 ;  /* 0x00065c1701007387 */ /* 0x0041e80000100800 */
[----:B0-----:R-:W2:Y:S04]  /*9330*/  LDL R23, [R1+0x180] ;  /* 0x0001800001177983 */ /* 0x001ea80000100800 */
[----:B------:R4:W-:Y:S01]  /*9340*/  STL [R1+0x5b4], R11 ;  /* 0x0005b40b01007387 */ /* 0x0009e20000100800 */
[----:B------:R-:W-:-:S03]  /*9350*/  PRMT R107, RZ, 0x7610, R107 ;  /* 0x00007610ff6b7816 */ /* 0x000fc6000000006b */
[----:B------:R-:W3:Y:S01]  /*9360*/  LDL R22, [R1+0x178] ;  /* 0x0001780001167983 */ /* 0x000ee20000100800 */
[----:B----4-:R-:W-:-:S03]  /*9370*/  @P1 IMAD.MOV.U32 R11, RZ, RZ, R89 ;  /* 0x000000ffff0b1224 */ /* 0x010fc600078e0059 */
[----:B------:R-:W4:Y:S04]  /*9380*/  LDL R89, [R1+0x174] ;  /* 0x0001740001597983 */ /* 0x000f280000100800 */
[----:B------:R0:W2:Y:S04]  /*9390*/  @P1 LDG.E.U8 R88, desc[UR18][R10.64] ;  /* 0x000000120a581981 */ /* 0x0000a8000c1e1100 */
[----:B------:R-:W0:Y:S04]  /*93a0*/  LDL R10, [R1+0x184] ;  /* 0x00018400010a7983 */ /* 0x000e280000100800 */
[----:B------:R-:W0:Y:S01]  /*93b0*/  LDL R11, [R1+0x188] ;  /* 0x00018800010b7983 */ /* 0x000e220000100800 */
[----:B------:R-:W-:Y:S01]  /*93c0*/  BAR.SYNC.DEFER_BLOCKING 0x0 ;  /* 0x0000000000007b1d */ /* 0x000fe20000010000 */
[----:B0-----:R-:W-:-:S04]  /*93d0*/  @!P0 LOP3.LUT R11, R11, R10, RZ, 0x3c, !PT ;  /* 0x0000000a0b0b8212 */ /* 0x001fc800078e3cff */
[----:B------:R-:W-:-:S04]  /*93e0*/  @!P0 LOP3.LUT R10, R11, R10, RZ, 0x3c, !PT ;  /* 0x0000000a0b0a8212 */ /* 0x000fc800078e3cff */
[----:B------:R-:W-:Y:S01]  /*93f0*/  @!P0 LOP3.LUT R11, R11, R10, RZ, 0x3c, !PT ;  /* 0x0000000a0b0b8212 */ /* 0x000fe200078e3cff */
[----:B--2---:R0:W-:Y:S04]  /*9400*/  STL [R1+0x660], R88 ;  /* 0x0006605801007387 */ /* 0x0041e80000100800 */
[----:B------:R1:W2:Y:S04]  /*9410*/  @!P0 LDG.E.U8 R107, desc[UR18][R10.64] ;  /* 0x000000120a6b8981 */ /* 0x0002a8000c1e1100 */
[----:B0-----:R-:W3:Y:S01]  /*9420*/  LDL R88, [R1+0x17c] ;  /* 0x00017c0001587983 */ /* 0x001ee20000100800 */
[----:B------:R-:W-:-:S02]  /*9430*/  LOP3.LUT R98, R98, 0xffff, RZ, 0xc0, !PT ;  /* 0x0000ffff62627812 */ /* 0x000fc400078ec0ff */
[----:B------:R-:W-:Y:S01]  /*9440*/  LOP3.LUT R99, R99, 0xffff, RZ, 0xc0, !PT ;  /* 0x0000ffff63637812 */ /* 0x000fe200078ec0ff */
[----:B-1----:R-:W-:Y:S01]  /*9450*/  @!P0 IMAD.MOV.U32 R10, RZ, RZ, R23 ;  /* 0x000000ffff0a8224 */ /* 0x002fe200078e0017 */
[----:B------:R-:W-:Y:S01]  /*9460*/  PRMT R106, RZ, 0x7610, R106 ;  /* 0x00007610ff6a7816 */ /* 0x000fe2000000006a */
[----:B--2---:R0:W-:Y:S01]  /*9470*/  STL [R1+0x610], R107 ;  /* 0x0006106b01007387 */ /* 0x0041e20000100800 */
[----:B---3--:R-:W-:Y:S01]  /*9480*/  @!P0 IMAD.MOV.U32 R11, RZ, RZ, R88 ;  /* 0x000000ffff0b8224 */ /* 0x008fe200078e0058 */
[--C-:B0-----:R-:W-:Y:S02]  /*9490*/  PRMT R107, R98, 0x3340, R99.reuse ;  /* 0x00003340626b7816 */ /* 0x101fe40000000063 */
[----:B------:R-:W-:-:S06]  /*94a0*/  PRMT R99, RZ, 0x7610, R99 ;  /* 0x00007610ff637816 */ /* 0x000fcc0000000063 */
[----:B------:R0:W2:Y:S02]  /*94b0*/  @!P0 LDG.E.U8 R99, desc[UR18][R10.64] ;  /* 0x000000120a638981 */ /* 0x0000a4000c1e1100 */
[----:B0-----:R-:W-:Y:S02]  /*94c0*/  @!P0 IMAD.MOV.U32 R10, RZ, RZ, R22 ;  /* 0x000000ffff0a8224 */ /* 0x001fe400078e0016 */
[----:B----4-:R-:W-:-:S05]  /*94d0*/  @!P0 IMAD.MOV.U32 R11, RZ, RZ, R89 ;  /* 0x000000ffff0b8224 */ /* 0x010fca00078e0059 */
[----:B------:R-:W3:Y:S04]  /*94e0*/  @!P0 LDG.E.U8 R106, desc[UR18][R10.64] ;  /* 0x000000120a6a8981 */ /* 0x000ee8000c1e1100 */
[----:B------:R-:W-:Y:S04]  /*94f0*/  STL [R1+0x5b0], R107 ;  /* 0x0005b06b01007387 */ /* 0x000fe80000100800 */
[----:B------:R-:W4:Y:S04]  /*9500*/  LDL R88, [R1+0x16c] ;  /* 0x00016c0001587983 */ /* 0x000f280000100800 */
[----:B------:R-:W4:Y:S01]  /*9510*/  LDL R23, [R1+0x170] ;  /* 0x0001700001177983 */ /* 0x000f220000100800 */
[----:B------:R-:W-:-:S02]  /*9520*/  LOP3.LUT R96, R96, 0xffff, RZ, 0xc0, !PT ;  /* 0x0000ffff60607812 */ /* 0x000fc400078ec0ff */
[----:B------:R-:W-:Y:S02]  /*9530*/  LOP3.LUT R97, R97, 0xffff, RZ, 0xc0, !PT ;  /* 0x0000ffff61617812 */ /* 0x000fe400078ec0ff */
[----:B------:R-:W-:Y:S01]  /*9540*/  PRMT R98, RZ, 0x7610, R98 ;  /* 0x00007610ff627816 */ /* 0x000fe20000000062 */
[----:B--2---:R0:W-:Y:S02]  /*9550*/  STL [R1+0x614], R99 ;  /* 0x0006146301007387 */ /* 0x0041e40000100800 */
[----:B0-----:R-:W-:-:S05]  /*9560*/  PRMT R99, R96, 0x3340, R97 ;  /* 0x0000334060637816 */ /* 0x001fca0000000061 */
[----:B------:R-:W-:Y:S04]  /*9570*/  STL [R1+0x5ac], R99 ;  /* 0x0005ac6301007387 */ /* 0x000fe80000100800 */
[----:B------:R-:W2:Y:S04]  /*9580*/  LDL R22, [R1+0x168] ;  /* 0x0001680001167983 */ /* 0x000ea80000100800 */
[----:B------:R-:W2:Y:S04]  /*9590*/  LDL.LU R89, [R1+0x94] ;  /* 0x0000940001597983 */ /* 0x000ea80000300800 */
[----:B---3--:R0:W-:Y:S01]  /*95a0*/  STL [R1+0x618], R106 ;  /* 0x0006186a01007387 */ /* 0x0081e20000100800 */
[----:B----4-:R-:W-:-:S02]  /*95b0*/  @!P0 IMAD.MOV.U32 R11, RZ, RZ, R88 ;  /* 0x000000ffff0b8224 */ /* 0x010fc400078e0058 */
[----:B------:R-:W-:-:S05]  /*95c0*/  @!P0 IMAD.MOV.U32 R10, RZ, RZ, R23 ;  /* 0x000000ffff0a8224 */ /* 0x000fca00078e0017 */
[----:B------:R2:W3:Y:S04]  /*95d0*/  @!P0 LDG.E.U8 R98, desc[UR18][R10.64] ;  /* 0x000000120a628981 */ /* 0x0004e8000c1e1100 */
[----:B0-----:R-:W4:Y:S01]  /*95e0*/  LDL R106, [R1+0x164] ;  /* 0x00016400016a7983 */ /* 0x001f220000100800 */
[----:B------:R-:W-:Y:S02]  /*95f0*/  LOP3.LUT R94, R94, 0xffff, RZ, 0xc0, !PT ;  /* 0x0000ffff5e5e7812 */ /* 0x000fe400078ec0ff */
[----:B------:R-:W-:-:S04]  /*9600*/  LOP3.LUT R95, R95, 0xffff, RZ, 0xc0, !PT ;  /* 0x0000ffff5f5f7812 */ /* 0x000fc800078ec0ff */
[----:B------:R-:W-:-:S05]  /*9610*/  PRMT R94, R94, 0x3340, R95 ;  /* 0x000033405e5e7816 */ /* 0x000fca000000005f */
[----:B------:R0:W-:Y:S04]  /*9620*/  STL [R1+0x5a8], R94 ;  /* 0x0005a85e01007387 */ /* 0x0001e80000100800 */
[----:B------:R-:W3:Y:S01]  /*9630*/  LDL R99, [R1+0x15c] ;  /* 0x00015c0001637983 */ /* 0x000ee20000100800 */
[----:B------:R-:W-:-:S03]  /*9640*/  PRMT R105, RZ, 0x7610, R105 ;  /* 0x00007610ff697816 */ /* 0x000fc60000000069 */
[----:B0-----:R-:W3:Y:S01]  /*9650*/  LDL R94, [R1+0x160] ;  /* 0x00016000015e7983 */ /* 0x001ee20000100800 */
[----:B------:R-:W-:Y:S02]  /*9660*/  LOP3.LUT R15, R15, 0xffff, RZ, 0xc0, !PT ;  /* 0x0000ffff0f0f7812 */ /* 0x000fe400078ec0ff */
[----:B------:R-:W-:Y:S01]  /*9670*/  LOP3.LUT R93, R93, 0xffff, RZ, 0xc0, !PT ;  /* 0x0000ffff5d5d7812 */ /* 0x000fe200078ec0ff */
[----:B------:R-:W3:Y:S03]  /*9680*/  LDL.LU R107, [R1+0xac] ;  /* 0x0000ac00016b7983 */ /* 0x000ee60000300800 */
[----:B------:R-:W-:Y:S01]  /*9690*/  PRMT R88, R15, 0x3340, R93 ;  /* 0x000033400f587816 */ /* 0x000fe2000000005d */
[----:B------:R-:W3:Y:S01]  /*96a0*/  LDL.LU R23, [R1+0x9c] ;  /* 0x00009c0001177983 */ /* 0x000ee20000300800 */
[----:B--2---:R-:W-:Y:S02]  /*96b0*/  @!P0 IMAD.MOV.U32 R10, RZ, RZ, R22 ;  /* 0x000000ffff0a8224 */ /* 0x004fe400078e0016 */
[----:B----4-:R-:W-:-:S05]  /*96c0*/  @!P0 IMAD.MOV.U32 R11, RZ, RZ, R106 ;  /* 0x000000ffff0b8224 */ /* 0x010fca00078e006a */
[----:B------:R0:W2:Y:S04]  /*96d0*/  @!P0 LDG.E.U8 R105, desc[UR18][R10.64] ;  /* 0x000000120a698981 */ /* 0x0000a8000c1e1100 */
[----:B---3--:R-:W-:Y:S04]  /*96e0*/  STL [R1+0x61c], R98 ;  /* 0x00061c6201007387 */ /* 0x008fe80000100800 */
[----:B------:R1:W-:Y:S04]  /*96f0*/  STL [R1+0x664], R88 ;  /* 0x0006645801007387 */ /* 0x0003e80000100800 */
[----:B------:R-:W3:Y:S04]  /*9700*/  LDL R93, [R1+0x154] ;  /* 0x00015400015d7983 */ /* 0x000ee80000100800 */
[----:B-1----:R-:W4:Y:S01]  /*9710*/  LDL R88, [R1+0x158] ;  /* 0x0001580001587983 */ /* 0x002f220000100800 */
[----:B------:R-:W-:Y:S01]  /*9720*/  PRMT R97, RZ, 0x7610, R97 ;  /* 0x00007610ff617816 */ /* 0x000fe20000000061 */
[----:B0-----:R-:W-:-:S02]  /*9730*/  @!P0 IMAD.MOV.U32 R10, RZ, RZ, R94 ;  /* 0x000000ffff0a8224 */ /* 0x001fc400078e005e */
[----:B------:R-:W-:Y:S01]  /*9740*/  @!P0 IMAD.MOV.U32 R11, RZ, RZ, R99 ;  /* 0x000000ffff0b8224 */ /* 0x000fe200078e0063 */
[----:B------:R-:W-:Y:S01]  /*9750*/  LOP3.LUT R9, R9, 0xffff, RZ, 0xc0, !PT ;  /* 0x0000ffff09097812 */ /* 0x000fe200078ec0ff */
[----:B------:R-:W3:Y:S01]  /*9760*/  LDL.LU R22, [R1+0xc4] ;  /* 0x0000c40001167983 */ /* 0x000ee20000300800 */
[----:B------:R-:W-:-:S03]  /*9770*/  LOP3.LUT R14, R14, 0xffff, RZ, 0xc0, !PT ;  /* 0x0000ffff0e0e7812 */ /* 0x000fc600078ec0ff */
[----:B------:R-:W3:Y:S01]  /*9780*/  @!P0 LDG.E.U8 R97, desc[UR18][R10.64] ;  /* 0x000000120a618981 */ /* 0x000ee2000c1e1100 */
[----:B------:R-:W-:-:S03]  /*9790*/  PRMT R9, R9, 0x3340, R14 ;  /* 0x0000334009097816 */ /* 0x000fc6000000000e */
[----:B------:R-:W3:Y:S01]  /*97a0*/  LDL.LU R95, [R1+0xd4] ;  /* 0x0000d400015f7983 */ /* 0x000ee20000300800 */
[----:B------:R-:W-:Y:S02]  /*97b0*/  LOP3.LUT R8, R8, 0xffff, RZ, 0xc0, !PT ;  /* 0x0000ffff08087812 */ /* 0x000fe400078ec0ff */
[----:B------:R-:W-:Y:S01]  /*97c0*/  PRMT R104, RZ, 0x7610, R104 ;  /* 0x00007610ff687816 */ /* 0x000fe20000000068 */
[----:B--2---:R-:W-:Y:S04]  /*97d0*/  STL [R1+0x620], R105 ;  /* 0x0006206901007387 */ /* 0x004fe80000100800 */
[----:B------:R0:W-:Y:S04]  /*97e0*/  STL [R1+0x5a0], R9 ;  /* 0x0005a00901007387 */ /* 0x0001e80000100800 */
[----:B------:R-:W2:Y:S04]  /*97f0*/  LDL R15, [R1+0x14c] ;  /* 0x00014c00010f7983 */ /* 0x000ea80000100800 */
[----:B------:R-:W2:Y:S01]  /*9800*/  LDL R14, [R1+0x150] ;  /* 0x00015000010e7983 */ /* 0x000ea20000100800 */
[----:B0-----:R-:W-:-:S04]  /*9810*/  LOP3.LUT R9, R89, 0xffff, RZ, 0xc0, !PT ;  /* 0x0000ffff59097812 */ /* 0x001fc800078ec0ff */
[----:B------:R-:W-:Y:S01]  /*9820*/  PRMT R94, R8, 0x3340, R9 ;  /* 0x00003340085e7816 */ /* 0x000fe20000000009 */
[----:B----4-:R-:W-:Y:S02]  /*9830*/  @!P0 IMAD.MOV.U32 R8, RZ, RZ, R88 ;  /* 0x000000ffff088224 */ /* 0x010fe400078e0058 */
[----:B---3--:R-:W-:-:S05]  /*9840*/  @!P0 IMAD.MOV.U32 R9, RZ, RZ, R93 ;  /* 0x000000ffff098224 */ /* 0x008fca00078e005d */
[----:B------:R0:W3:Y:S04]  /*9850*/  @!P0 LDG.E.U8 R104, desc[UR18][R8.64] ;  /* 0x0000001208688981 */ /* 0x0000e8000c1e1100 */
[----:B------:R-:W-:Y:S04]  /*9860*/  STL [R1+0x624], R97 ;  /* 0x0006246101007387 */ /* 0x000fe80000100800 */
[----:B------:R-:W4:Y:S04]  /*9870*/  LDL.LU R98, [R1+0xa8] ;  /* 0x0000a80001627983 */ /* 0x000f280000300800 */
[----:B------:R-:W4:Y:S04]  /*9880*/  LDL.LU R89, [R1+0xc0] ;  /* 0x0000c00001597983 */ /* 0x000f280000300800 */
[----:B------:R1:W-:Y:S04]  /*9890*/  STL [R1+0x59c], R94 ;  /* 0x00059c5e01007387 */ /* 0x0003e80000100800 */
[----:B------:R-:W4:Y:S04]  /*98a0*/  LDL R93, [R1+0x144] ;  /* 0x00014400015d7983 */ /* 0x000f280000100800 */
[----:B------:R-:W4:Y:S01]  /*98b0*/  LDL R88, [R1+0x148] ;  /* 0x0001480001587983 */ /* 0x000f220000100800 */
[----:B0-----:R-:W-:-:S02]  /*98c0*/  LOP3.LUT R8, R107, 0xffff, RZ, 0xc0, !PT ;  /* 0x0000ffff6b087812 */ /* 0x001fc400078ec0ff */
[----:B------:R-:W-:Y:S01]  /*98d0*/  LOP3.LUT R9, R23, 0xffff, RZ, 0xc0, !PT ;  /* 0x0000ffff17097812 */ /* 0x000fe200078ec0ff */
[----:B------:R-:W4:Y:S01]  /*98e0*/  LDL.LU R106, [R1+0xbc] ;  /* 0x0000bc00016a7983 */ /* 0x000f220000300800 */
[----:B------:R-:W-:Y:S02]  /*98f0*/  PRMT R96, RZ, 0x7610, R96 ;  /* 0x00007610ff607816 */ /* 0x000fe40000000060 */
[----:B------:R-:W-:Y:S01]  /*9900*/  PRMT R23, R8, 0x3340, R9 ;  /* 0x0000334008177816 */ /* 0x000fe20000000009 */
[----:B--2---:R-:W-:Y:S02]  /*9910*/  @!P0 IMAD.MOV.U32 R9, RZ, RZ, R15 ;  /* 0x000000ffff098224 */ /* 0x004fe400078e000f */
[----:B------:R-:W-:-:S05]  /*9920*/  @!P0 IMAD.MOV.U32 R8, RZ, RZ, R14 ;  /* 0x000000ffff088224 */ /* 0x000fca00078e000e */
[----:B------:R0:W2:Y:S04]  /*9930*/  @!P0 LDG.E.U8 R96, desc[UR18][R8.64] ;  /* 0x0000001208608981 */ /* 0x0000a8000c1e1100 */
[----:B---3--:R-:W-:Y:S04]  /*9940*/  STL [R1+0x628], R104 ;  /* 0x0006286801007387 */ /* 0x008fe80000100800 */
[----:B------:R-:W3:Y:S04]  /*9950*/  LDL.LU R99, [R1+0xd0] ;  /* 0x0000d00001637983 */ /* 0x000ee80000300800 */
[----:B------:R-:W3:Y:S04]  /*9960*/  LDL R15, [R1+0x13c] ;  /* 0x00013c00010f7983 */ /* 0x000ee80000100800 */
[----:B------:R-:W3:Y:S01]  /*9970*/  LDL R14, [R1+0x140] ;  /* 0x00014000010e7983 */ /* 0x000ee20000100800 */
[----:B0-----:R-:W-:-:S02]  /*9980*/  LOP3.LUT R8, R22, 0xffff, RZ, 0xc0, !PT ;  /* 0x0000ffff16087812 */ /* 0x001fc400078ec0ff */
[----:B------:R-:W-:Y:S01]  /*9990*/  LOP3.LUT R9, R95, 0xffff, RZ, 0xc0, !PT ;  /* 0x0000ffff5f097812 */ /* 0x000fe200078ec0ff */
[----:B------:R-:W3:Y:S01]  /*99a0*/  LDL.LU R107, [R1+0xf8] ;  /* 0x0000f800016b7983 */ /* 0x000ee20000300800 */
[----:B------:R-:W-:Y:S02]  /*99b0*/  PRMT R103, RZ, 0x7610, R103 ;  /* 0x00007610ff677816 */ /* 0x000fe40000000067 */
[----:B-1----:R-:W-:Y:S01]  /*99c0*/  PRMT R94, R8, 0x3340, R9 ;  /* 0x00003340085e7816 */ /* 0x002fe20000000009 */
[----:B----4-:R-:W-:Y:S02]  /*99d0*/  @!P0 IMAD.MOV.U32 R9, RZ, RZ, R93 ;  /* 0x000000ffff098224 */ /* 0x010fe400078e005d */
[----:B------:R-:W-:-:S05]  /*99e0*/  @!P0 IMAD.MOV.U32 R8, RZ, RZ, R88 ;  /* 0x000000ffff088224 */ /* 0x000fca00078e0058 */
[----:B------:R0:W4:Y:S01]  /*99f0*/  @!P0 LDG.E.U8 R103, desc[UR18][R8.64] ;  /* 0x0000001208678981 */ /* 0x000122000c1e1100 */
[----:B------:R-:W-:Y:S02]  /*9a00*/  PRMT R11, RZ, 0x7610, R11 ;  /* 0x00007610ff0b7816 */ /* 0x000fe4000000000b */
[----:B0-----:R-:W-:Y:S02]  /*9a10*/  LOP3.LUT R8, R98, 0xffff, RZ, 0xc0, !PT ;  /* 0x0000ffff62087812 */ /* 0x001fe400078ec0ff */
[----:B------:R-:W-:-:S04]  /*9a20*/  LOP3.LUT R9, R89, 0xffff, RZ, 0xc0, !PT ;  /* 0x0000ffff59097812 */ /* 0x000fc800078ec0ff */
[----:B------:R-:W-:Y:S01]  /*9a30*/  PRMT R89, R8, 0x3340, R9 ;  /* 0x0000334008597816 */ /* 0x000fe20000000009 */
[----:B--2---:R-:W-:Y:S04]  /*9a40*/  STL [R1+0x62c], R96 ;  /* 0x00062c6001007387 */ /* 0x004fe80000100800 */
[----:B------:R-:W2:Y:S04]  /*9a50*/  LDL.LU R22, [R1+0xb8] ;  /* 0x0000b80001167983 */ /* 0x000ea80000300800 */
[----:B------:R0:W-:Y:S04]  /*9a60*/  STL [R1+0x594], R94 ;  /* 0x0005945e01007387 */ /* 0x0001e80000100800 */
[----:B------:R-:W2:Y:S04]  /*9a70*/  LDL R93, [R1+0x134] ;  /* 0x00013400015d7983 */ /* 0x000ea80000100800 */
[----:B------:R-:W2:Y:S01]  /*9a80*/  LDL R88, [R1+0x138] ;  /* 0x0001380001587983 */ /* 0x000ea20000100800 */
[----:B---3--:R-:W-:-:S03]  /*9a90*/  @!P0 IMAD.MOV.U32 R9, RZ, RZ, R15 ;  /* 0x000000ffff098224 */ /* 0x008fc600078e000f */
[----:B0-----:R-:W3:Y:S01]  /*9aa0*/  LDL.LU R94, [R1+0xe4] ;  /* 0x0000e400015e7983 */ /* 0x001ee20000300800 */
[----:B------:R-:W-:-:S03]  /*9ab0*/  @!P0 IMAD.MOV.U32 R8, RZ, RZ, R14 ;  /* 0x000000ffff088224 */ /* 0x000fc600078e000e */
[----:B------:R-:W3:Y:S04]  /*9ac0*/  LDL.LU R95, [R1+0xcc] ;  /* 0x0000cc00015f7983 */ /* 0x000ee80000300800 */
[----:B------:R0:W2:Y:S04]  /*9ad0*/  @!P0 LDG.E.U8 R11, desc[UR18][R8.64] ;  /* 0x00000012080b8981 */ /* 0x0000a8000c1e1100 */
[----:B----4-:R-:W-:Y:S04]  /*9ae0*/  STL [R1+0x630], R103 ;  /* 0x0006306701007387 */ /* 0x010fe80000100800 */
[----:B------:R-:W4:Y:S04]  /*9af0*/  LDL R15, [R1+0x12c] ;  /* 0x00012c00010f7983 */ /* 0x000f280000100800 */
[----:B------:R-:W3:Y:S01]  /*9b00*/  LDL R14, [R1+0x130] ;  /* 0x00013000010e7983 */ /* 0x000ee20000100800 */
[----:B0-----:R-:W-:-:S02]  /*9b10*/  LOP3.LUT R8, R106, 0xffff, RZ, 0xc0, !PT ;  /* 0x0000ffff6a087812 */ /* 0x001fc400078ec0ff */
[----:B------:R-:W-:Y:S02]  /*9b20*/  LOP3.LUT R9, R99, 0xffff, RZ, 0xc0, !PT ;  /* 0x0000ffff63097812 */ /* 0x000fe400078ec0ff */
[----:B------:R-:W-:Y:S01]  /*9b30*/  PRMT R102, RZ, 0x7610, R102 ;  /* 0x00007610ff667816 */ /* 0x000fe20000000066 */
[----:B--2---:R0:W-:Y:S01]  /*9b40*/  STL [R1+0x634], R11 ;  /* 0x0006340b01007387 */ /* 0x0041e20000100800 */
[----:B------:R-:W-:-:S03]  /*9b50*/  PRMT R10, RZ, 0x7610, R10 ;  /* 0x00007610ff0a7816 */ /* 0x000fc6000000000a */
[----:B------:R-:W2:Y:S01]  /*9b60*/  LDL.LU R106, [R1+0x104] ;  /* 0x00010400016a7983 */ /* 0x000ea20000300800 */
[----:B0-----:R-:W-:Y:S01]  /*9b70*/  PRMT R11, R8, 0x3340, R9 ;  /* 0x00003340080b7816 */ /* 0x001fe20000000009 */
[----:B------:R-:W-:Y:S02]  /*9b80*/  @!P0 IMAD.MOV.U32 R8, RZ, RZ, R88 ;  /* 0x000000ffff088224 */ /* 0x000fe400078e0058 */
[----:B------:R-:W-:-:S05]  /*9b90*/  @!P0 IMAD.MOV.U32 R9, RZ, RZ, R93 ;  /* 0x000000ffff098224 */ /* 0x000fca00078e005d */
[----:B------:R0:W2:Y:S02]  /*9ba0*/  @!P0 LDG.E.U8 R102, desc[UR18][R8.64] ;  /* 0x0000001208668981 */ /* 0x0000a4000c1e1100 */
[----:B0-----:R-:W-:Y:S02]  /*9bb0*/  LOP3.LUT R8, R107, 0xffff, RZ, 0xc0, !PT ;  /* 0x0000ffff6b087812 */ /* 0x001fe400078ec0ff */
[----:B------:R-:W-:-:S04]  /*9bc0*/  LOP3.LUT R9, R22, 0xffff, RZ, 0xc0, !PT ;  /* 0x0000ffff16097812 */ /* 0x000fc800078ec0ff */
[----:B------:R-:W-:Y:S01]  /*9bd0*/  PRMT R22, R8, 0x3340, R9 ;  /* 0x0000334008167816 */ /* 0x000fe20000000009 */
[----:B---3--:R-:W-:Y:S02]  /*9be0*/  @!P0 IMAD.MOV.U32 R8, RZ, RZ, R14 ;  /* 0x000000ffff088224 */ /* 0x008fe400078e000e */
[----:B----4-:R-:W-:Y:S01]  /*9bf0*/  @!P0 IMAD.MOV.U32 R9, RZ, RZ, R15 ;  /* 0x000000ffff098224 */ /* 0x010fe200078e000f */
[----:B------:R0:W-:Y:S04]  /*9c00*/  STL [R1+0xd4], R11 ;  /* 0x0000d40b01007387 */ /* 0x0001e80000100800 */
[----:B------:R1:W3:Y:S04]  /*9c10*/  @!P0 LDG.E.U8 R10, desc[UR18][R8.64] ;  /* 0x00000012080a8981 */ /* 0x0002e8000c1e1100 */
[----:B------:R-:W4:Y:S04]  /*9c20*/  LDL R93, [R1+0x124] ;  /* 0x00012400015d7983 */ /* 0x000f280000100800 */
[----:B0-----:R-:W4:Y:S04]  /*9c30*/  LDL R11, [R1+0x128] ;  /* 0x00012800010b7983 */ /* 0x001f280000100800 */
[----:B--2---:R-:W-:Y:S04]  /*9c40*/  STL [R1+0x638], R102 ;  /* 0x0006386601007387 */ /* 0x004fe80000100800 */
[----:B------:R-:W2:Y:S04]  /*9c50*/  LDL.LU R99, [R1+0xe0] ;  /* 0x0000e00001637983 */ /* 0x000ea80000300800 */
[----:B------:R-:W2:Y:S04]  /*9c60*/  LDL.LU R107, [R1+0xf4] ;  /* 0x0000f400016b7983 */ /* 0x000ea80000300800 */
[----:B------:R-:W2:Y:S04]  /*9c70*/  LDL R15, [R1+0x11c] ;  /* 0x00011c00010f7983 */ /* 0x000ea80000100800 */
[----:B------:R-:W2:Y:S01]  /*9c80*/  LDL R14, [R1+0x120] ;  /* 0x00012000010e7983 */ /* 0x000ea20000100800 */
[----:B-1----:R-:W-:-:S02]  /*9c90*/  LOP3.LUT R8, R94, 0xffff, RZ, 0xc0, !PT ;  /* 0x0000ffff5e087812 */ /* 0x002fc400078ec0ff */
[----:B------:R-:W-:Y:S02]  /*9ca0*/  LOP3.LUT R9, R95, 0xffff, RZ, 0xc0, !PT ;  /* 0x0000ffff5f097812 */ /* 0x000fe400078ec0ff */
[----:B------:R-:W-:Y:S01]  /*9cb0*/  PRMT R101, RZ, 0x7610, R101 ;  /* 0x00007610ff657816 */ /* 0x000fe20000000065 */
[----:B---3--:R0:W-:Y:S04]  /*9cc0*/  STL [R1+0x63c], R10 ;  /* 0x00063c0a01007387 */ /* 0x0081e80000100800 */
[----:B------:R-:W3:Y:S04]  /*9cd0*/  LDL.LU R105, [R1+0xf0] ;  /* 0x0000f00001697983 */ /* 0x000ee80000300800 */
[----:B------:R-:W3:Y:S01]  /*9ce0*/  LDL.LU R88, [R1+0x100] ;  /* 0x0001000001587983 */ /* 0x000ee20000300800 */
[----:B0-----:R-:W-:Y:S01]  /*9cf0*/  PRMT R10, R8, 0x3340, R9 ;  /* 0x00003340080a7816 */ /* 0x001fe20000000009 */
[----:B----4-:R-:W-:-:S02]  /*9d00*/  @!P0 IMAD.MOV.U32 R8, RZ, RZ, R11 ;  /* 0x000000ffff088224 */ /* 0x010fc400078e000b */
[----:B------:R-:W-:-:S05]  /*9d10*/  @!P0 IMAD.MOV.U32 R9, RZ, RZ, R93 ;  /* 0x000000ffff098224 */ /* 0x000fca00078e005d */
[----:B------:R0:W4:Y:S02]  /*9d20*/  @!P0 LDG.E.U8 R101, desc[UR18][R8.64] ;  /* 0x0000001208658981 */ /* 0x000124000c1e1100 */
[----:B0-----:R-:W-:Y:S02]  /*9d30*/  LOP3.LUT R8, R0, 0xffff, RZ, 0xc0, !PT ;  /* 0x0000ffff00087812 */ /* 0x001fe400078ec0ff */
[----:B------:R-:W-:-:S04]  /*9d40*/  LOP3.LUT R9, R106, 0xffff, RZ, 0xc0, !PT ;  /* 0x0000ffff6a097812 */ /* 0x000fc800078ec0ff */
[--C-:B------:R-:W-:Y:S02]  /*9d50*/  PRMT R8, R8, 0x3340, R9.reuse ;  /* 0x0000334008087816 */ /* 0x100fe40000000009 */
[----:B------:R-:W-:-:S06]  /*9d60*/  PRMT R9, RZ, 0x7610, R9 ;  /* 0x00007610ff097816 */ /* 0x000fcc0000000009 */
[----:B--2---:R-:W2:Y:S04]  /*9d70*/  @!P0 LDG.E.U8 R9, desc[UR18][R14.64] ;  /* 0x000000120e098981 */ /* 0x004ea8000c1e1100 */
[----:B------:R0:W-:Y:S04]  /*9d80*/  STL [R1+0xc4], R10 ;  /* 0x0000c40a01007387 */ /* 0x0001e80000100800 */
[----:B------:R-:W3:Y:S04]  /*9d90*/  LDL R11, [R1+0x114] ;  /* 0x00011400010b7983 */ /* 0x000ee80000100800 */
[----:B0-----:R-:W3:Y:S04]  /*9da0*/  LDL R10, [R1+0x118] ;  /* 0x00011800010a7983 */ /* 0x001ee80000100800 */
[----:B----4-:R-:W-:Y:S04]  /*9db0*/  STL [R1+0x640], R101 ;  /* 0x0006406501007387 */ /* 0x010fe80000100800 */
[----:B------:R-:W4:Y:S04]  /*9dc0*/  LDL.LU R0, [R1+0x10c] ;  /* 0x00010c0001007983 */ /* 0x000f280000300800 */
[----:B------:R-:W-:Y:S04]  /*9dd0*/  STL [R1+0xc0], R8 ;  /* 0x0000c00801007387 */ /* 0x000fe80000100800 */
[----:B------:R-:W4:Y:S04]  /*9de0*/  LDL.LU R93, [R1+0x108] ;  /* 0x00010800015d7983 */ /* 0x000f280000300800 */
[----:B------:R-:W4:Y:S04]  /*9df0*/  LDL.LU R98, [R1+0xec] ;  /* 0x0000ec0001627983 */ /* 0x000f280000300800 */
[----:B------:R-:W4:Y:S04]  /*9e00*/  LDL.LU R94, [R1+0xfc] ;  /* 0x0000fc00015e7983 */ /* 0x000f280000300800 */
[----:B------:R-:W4:Y:S04]  /*9e10*/  LDL.LU R106, [R1+0xd8] ;  /* 0x0000d800016a7983 */ /* 0x000f280000300800 */
[----:B--2---:R0:W-:Y:S04]  /*9e20*/  STL [R1+0x644], R9 ;  /* 0x0006440901007387 */ /* 0x0041e80000100800 */
[----:B0-----:R-:W2:Y:S01]  /*9e30*/  LDL R9, [R1+0x110] ;  /* 0x0001100001097983 */ /* 0x001ea20000100800 */
[----:B------:R-:W-:-:S02]  /*9e40*/  LOP3.LUT R8, R99, 0xffff, RZ, 0xc0, !PT ;  /* 0x0000ffff63087812 */ /* 0x000fc400078ec0ff */
[----:B------:R-:W-:Y:S01]  /*9e50*/  LOP3.LUT R14, R107, 0xffff, RZ, 0xc0, !PT ;  /* 0x0000ffff6b0e7812 */ /* 0x000fe200078ec0ff */
[----:B---3--:R-:W-:Y:S01]  /*9e60*/  @!P0 IMAD.MOV.U32 R15, RZ, RZ, R11 ;  /* 0x000000ffff0f8224 */ /* 0x008fe200078e000b */
[----:B------:R-:W-:Y:S01]  /*9e70*/  PRMT R100, RZ, 0x7610, R100 ;  /* 0x00007610ff647816 */ /* 0x000fe20000000064 */
[----:B------:R-:W3:Y:S01]  /*9e80*/  LDL.LU R99, [R1+0xdc] ;  /* 0x0000dc0001637983 */ /* 0x000ee20000300800 */
[----:B------:R-:W-:Y:S01]  /*9e90*/  PRMT R8, R8, 0x3340, R14 ;  /* 0x0000334008087816 */ /* 0x000fe2000000000e */
[----:B------:R-:W-:-:S04]  /*9ea0*/  @!P0 IMAD.MOV.U32 R14, RZ, RZ, R10 ;  /* 0x000000ffff0e8224 */ /* 0x000fc800078e000a */
[----:B------:R0:W-:Y:S04]  /*9eb0*/  STL [R1+0xbc], R8 ;  /* 0x0000bc0801007387 */ /* 0x0001e80000100800 */
[----:B------:R1:W3:Y:S04]  /*9ec0*/  @!P0 LDG.E.U8 R100, desc[UR18][R14.64] ;  /* 0x000000120e648981 */ /* 0x0002e8000c1e1100 */
[----:B------:R-:W3:Y:S01]  /*9ed0*/  LDL.LU R102, [R1+0xe8] ;  /* 0x0000e80001667983 */ /* 0x000ee20000300800 */
[----:B0-----:R-:W-:-:S03]  /*9ee0*/  LOP3.LUT R8, R105, 0xffff, RZ, 0xc0, !PT ;  /* 0x0000ffff69087812 */ /* 0x001fc600078ec0ff */
[----:B------:R-:W3:Y:S01]  /*9ef0*/  LDL.LU R95, [R1+0xb4] ;  /* 0x0000b400015f7983 */ /* 0x000ee20000300800 */
[----:B-1----:R-:W-:Y:S01]  /*9f00*/  LOP3.LUT R14, R88, 0xffff, RZ, 0xc0, !PT ;  /* 0x0000ffff580e7812 */ /* 0x002fe200078ec0ff */
[----:B----4-:R-:W-:Y:S02]  /*9f10*/  @!P0 IMAD.MOV.U32 R15, RZ, RZ, R0 ;  /* 0x000000ffff0f8224 */ /* 0x010fe400078e0000 */
[----:B------:R-:W4:Y:S01]  /*9f20*/  LDL.LU R107, [R1+0xc8] ;  /* 0x0000c800016b7983 */ /* 0x000f220000300800 */
[----:B------:R-:W-:Y:S02]  /*9f30*/  PRMT R10, R8, 0x3340, R14 ;  /* 0x00003340080a7816 */ /* 0x000fe4000000000e */
[----:B------:R-:W-:Y:S01]  /*9f40*/  PRMT R8, RZ, 0x7610, R8 ;  /* 0x00007610ff087816 */ /* 0x000fe20000000008 */
[----:B--2---:R-:W-:-:S05]  /*9f50*/  @!P0 IMAD.MOV.U32 R14, RZ, RZ, R9 ;  /* 0x000000ffff0e8224 */ /* 0x004fca00078e0009 */
[----:B------:R0:W2:Y:S04]  /*9f60*/  @!P0 LDG.E.U8 R8, desc[UR18][R14.64] ;  /* 0x000000120e088981 */ /* 0x0000a8000c1e1100 */
[----:B---3--:R-:W-:Y:S04]  /*9f70*/  STL [R1+0x648], R100 ;  /* 0x0006486401007387 */ /* 0x008fe80000100800 */
[----:B------:R-:W3:Y:S04]  /*9f80*/  LDL.LU R11, [R1+0xa0] ;  /* 0x0000a000010b7983 */ /* 0x000ee80000300800 */
[----:B------:R-:W3:Y:S04]  /*9f90*/  LDL.LU R101, [R1+0xa4] ;  /* 0x0000a40001657983 */ /* 0x000ee80000300800 */
[----:B------:R-:W-:Y:S01]  /*9fa0*/  STL [R1+0xb8], R10 ;  /* 0x0000b80a01007387 */ /* 0x000fe20000100800 */
[----:B0-----:R-:W-:-:S03]  /*9fb0*/  LOP3.LUT R14, R93, 0xffff, RZ, 0xc0, !PT ;  /* 0x0000ffff5d0e7812 */ /* 0x001fc600078ec0ff */
[----:B------:R-:W3:Y:S01]  /*9fc0*/  LDL.LU R103, [R1+0xb0] ;  /* 0x0000b00001677983 */ /* 0x000ee20000300800 */
[----:B------:R-:W-:-:S03]  /*9fd0*/  LOP3.LUT R15, R98, 0xffff, RZ, 0xc0, !PT ;  /* 0x0000ffff620f7812 */ /* 0x000fc600078ec0ff */
[----:B------:R-:W3:Y:S01]  /*9fe0*/  LDL.LU R96, [R1+0x90] ;  /* 0x0000900001607983 */ /* 0x000ee20000300800 */
[----:B------:R-:W-:-:S03]  /*9ff0*/  LOP3.LUT R93, R94, 0xffff, RZ, 0xc0, !PT ;  /* 0x0000ffff5e5d7812 */ /* 0x000fc600078ec0ff */
[----:B------:R-:W3:Y:S01]  /*a000*/  LDL.LU R104, [R1+0x98] ;  /* 0x0000980001687983 */ /* 0x000ee20000300800 */
[----:B------:R-:W-:-:S03]  /*a010*/  LOP3.LUT R94, R106, 0xffff, RZ, 0xc0, !PT ;  /* 0x0000ffff6a5e7812 */ /* 0x000fc600078ec0ff */
[----:B------:R-:W3:Y:S04]  /*a020*/  LDL.LU R97, [R1+0x84] ;  /* 0x0000840001617983 */ /* 0x000ee80000300800 */
[----:B------:R-:W3:Y:S04]  /*a030*/  LDL.LU R105, [R1+0x88] ;  /* 0x0000880001697983 */ /* 0x000ee80000300800 */
[----:B------:R0:W-:Y:S02]  /*a040*/  STL [R1+0x64c], R0 ;  /* 0x00064c0001007387 */ /* 0x0001e40000100800 */
[----:B0-----:R-:W-:-:S02]  /*a050*/  PRMT R0, R93, 0x3340, R94 ;  /* 0x000033405d007816 */ /* 0x001fc4000000005e */
[----:B--2---:R0:W-:Y:S04]  /*a060*/  STL [R1+0x650], R8 ;  /* 0x0006500801007387 */ /* 0x0041e80000100800 */
[----:B------:R-:W2:Y:S04]  /*a070*/  LDL.LU R88, [R1+0x8c] ;  /* 0x00008c0001587983 */ /* 0x000ea80000300800 */
[----:B------:R-:W2:Y:S01]  /*a080*/  LDL.LU R98, [R1+0x7c] ;  /* 0x00007c0001627983 */ /* 0x000ea20000300800 */
[----:B0-----:R-:W-:-:S05]  /*a090*/  PRMT R8, R14, 0x3340, R15 ;  /* 0x000033400e087816 */ /* 0x001fca000000000f */
[----:B------:R-:W-:Y:S01]  /*a0a0*/  STL [R1+0xac], R8 ;  /* 0x0000ac0801007387 */ /* 0x000fe20000100800 */
[----:B------:R-:W-:-:S03]  /*a0b0*/  LOP3.LUT R14, R99, 0xffff, RZ, 0xc0, !PT ;  /* 0x0000ffff630e7812 */ /* 0x000fc600078ec0ff */
[----:B------:R-:W2:Y:S04]  /*a0c0*/  LDL.LU R10, [R1+0x80] ;  /* 0x00008000010a7983 */ /* 0x000ea80000300800 */
[----:B------:R0:W-:Y:S04]  /*a0d0*/  STL [R1+0xa8], R0 ;  /* 0x0000a80001007387 */ /* 0x0001e80000100800 */
[----:B------:R-:W2:Y:S04]  /*a0e0*/  LDL.LU R106, [R1+0x70] ;  /* 0x00007000016a7983 */ /* 0x000ea80000300800 */
[----:B------:R-:W2:Y:S01]  /*a0f0*/  LDL.LU R99, [R1+0x74] ;  /* 0x0000740001637983 */ /* 0x000ea20000300800 */
[----:B------:R-:W-:-:S02]  /*a100*/  LOP3.LUT R15, R102, 0xffff, RZ, 0xc0, !PT ;  /* 0x0000ffff660f7812 */ /* 0x000fc400078ec0ff */
[----:B------:R-:W-:Y:S01]  /*a110*/  LOP3.LUT R93, R95, 0xffff, RZ, 0xc0, !PT ;  /* 0x0000ffff5f5d7812 */ /* 0x000fe200078ec0ff */
[----:B------:R-:W2:Y:S01]  /*a120*/  LDL.LU R102, [R1+0x68] ;  /* 0x0000680001667983 */ /* 0x000ea20000300800 */
[----:B----4-:R-:W-:Y:S02]  /*a130*/  LOP3.LUT R94, R107, 0xffff, RZ, 0xc0, !PT ;  /* 0x0000ffff6b5e7812 */ /* 0x010fe400078ec0ff */
[----:B0-----:R-:W-:Y:S01]  /*a140*/  PRMT R0, R14, 0x3340, R15 ;  /* 0x000033400e007816 */ /* 0x001fe2000000000f */
[----:B------:R-:W4:Y:S01]  /*a150*/  LDL.LU R107, [R1+0x6c] ;  /* 0x00006c00016b7983 */ /* 0x000f220000300800 */
[----:B---3--:R-:W-:Y:S02]  /*a160*/  LOP3.LUT R14, R11, 0xffff, RZ, 0xc0, !PT ;  /* 0x0000ffff0b0e7812 */ /* 0x008fe400078ec0ff */
[----:B------:R-:W-:Y:S01]  /*a170*/  LOP3.LUT R15, R101, 0xffff, RZ, 0xc0, !PT ;  /* 0x0000ffff650f7812 */ /* 0x000fe200078ec0ff */
[----:B------:R0:W-:Y:S01]  /*a180*/  STL [R1+0x9c], R0 ;  /* 0x00009c0001007387 */ /* 0x0001e20000100800 */
[----:B------:R-:W-:-:S02]  /*a190*/  PRMT R95, R93, 0x3340, R94 ;  /* 0x000033405d5f7816 */ /* 0x000fc4000000005e */
[----:B------:R-:W-:Y:S01]  /*a1a0*/  LOP3.LUT R93, R103, 0xffff, RZ, 0xc0, !PT ;  /* 0x0000ffff675d7812 */ /* 0x000fe200078ec0ff */
[----:B------:R-:W3:Y:S01]  /*a1b0*/  LDL.LU R11, [R1+0x5c] ;  /* 0x00005c00010b7983 */ /* 0x000ee20000300800 */
[----:B------:R-:W-:-:S03]  /*a1c0*/  LOP3.LUT R94, R96, 0xffff, RZ, 0xc0, !PT ;  /* 0x0000ffff605e7812 */ /* 0x000fc600078ec0ff */
[----:B------:R-:W3:Y:S01]  /*a1d0*/  LDL.LU R103, [R1+0x54] ;  /* 0x0000540001677983 */ /* 0x000ee20000300800 */
[----:B0-----:R-:W-:Y:S02]  /*a1e0*/  PRMT R0, R14, 0x3340, R15 ;  /* 0x000033400e007816 */ /* 0x001fe4000000000f */
[----:B------:R-:W-:Y:S01]  /*a1f0*/  LOP3.LUT R14, R104, 0xffff, RZ, 0xc0, !PT ;  /* 0x0000ffff680e7812 */ /* 0x000fe200078ec0ff */
[----:B------:R-:W3:Y:S01]  /*a200*/  LDL.LU R96, [R1+0x58] ;  /* 0x0000580001607983 */ /* 0x000ee20000300800 */
[----:B------:R-:W-:Y:S02]  /*a210*/  LOP3.LUT R15, R97, 0xffff, RZ, 0xc0, !PT ;  /* 0x0000ffff610f7812 */ /* 0x000fe400078ec0ff */
[----:B------:R-:W-:Y:S01]  /*a220*/  PRMT R8, R93, 0x3340, R94 ;  /* 0x000033405d087816 */ /* 0x000fe2000000005e */
[----:B------:R-:W3:Y:S01]  /*a230*/  LDL.LU R104, [R1+0x50] ;  /* 0x0000500001687983 */ /* 0x000ee20000300800 */
[----:B------:R-:W-:Y:S02]  /*a240*/  LOP3.LUT R93, R105, 0xffff, RZ, 0xc0, !PT ;  /* 0x0000ffff695d7812 */ /* 0x000fe400078ec0ff */
[----:B------:R-:W-:Y:S01]  /*a250*/  PRMT R9, R14, 0x3340, R15 ;  /* 0x000033400e097816 */ /* 0x000fe2000000000f */
[----:B------:R-:W3:Y:S01]  /*a260*/  LDL.LU R97, [R1+0x40] ;  /* 0x0000400001617983 */ /* 0x000ee20000300800 */
[----:B--2---:R-:W-:-:S03]  /*a270*/  LOP3.LUT R94, R88, 0xffff, RZ, 0xc0, !PT ;  /* 0x0000ffff585e7812 */ /* 0x004fc600078ec0ff */
[----:B------:R-:W2:Y:S01]  /*a280*/  LDL.LU R88, [R1+0x44] ;  /* 0x0000440001587983 */ /* 0x000ea20000300800 */
[----:B------:R-:W-:Y:S02]  /*a290*/  LOP3.LUT R14, R98, 0xffff, RZ, 0xc0, !PT ;  /* 0x0000ffff620e7812 */ /* 0x000fe400078ec0ff */
[----:B------:R-:W-:Y:S01]  /*a2a0*/  PRMT R100, R93, 0x3340, R94 ;  /* 0x000033405d647816 */ /* 0x000fe2000000005e */
[----:B------:R-:W2:Y:S04]  /*a2b0*/  LDL.LU R105, [R1+0x38] ;  /* 0x0000380001697983 */ /* 0x000ea80000300800 */
[----:B------:R-:W2:Y:S01]  /*a2c0*/  LDL.LU R98, [R1+0x3c] ;  /* 0x00003c0001627983 */ /* 0x000ea20000300800 */
[----:B------:R-:W-:-:S04]  /*a2d0*/  LOP3.LUT R15, R10, 0xffff, RZ, 0xc0, !PT ;  /* 0x0000ffff0a0f7812 */ /* 0x000fc800078ec0ff */
[----:B------:R-:W-:Y:S02]  /*a2e0*/  PRMT R10, R14, 0x3340, R15 ;  /* 0x000033400e0a7816 */ /* 0x000fe4000000000f */
[----:B------:R-:W-:Y:S02]  /*a2f0*/  LOP3.LUT R93, R106, 0xffff, RZ, 0xc0, !PT ;  /* 0x0000ffff6a5d7812 */ /* 0x000fe400078ec0ff */
[----:B------:R-:W2:Y:S01]  /*a300*/  LDL.LU R106, [R1+0x20] ;  /* 0x00002000016a7983 */ /* 0x000ea20000300800 */
[----:B------:R-:W-:-:S03]  /*a310*/  LOP3.LUT R94, R99, 0xffff, RZ, 0xc0, !PT ;  /* 0x0000ffff635e7812 */ /* 0x000fc600078ec0ff */
[----:B------:R-:W2:Y:S04]  /*a320*/  LDL.LU R99, [R1+0x24] ;  /* 0x0000240001637983 */ /* 0x000ea80000300800 */
[----:B------:R-:W2:Y:S01]  /*a330*/  LDL.LU R15, [R1+0x78] ;  /* 0x00007800010f7983 */ /* 0x000ea20000300800 */
[----:B------:R-:W-:Y:S02]  /*a340*/  PRMT R101, R93, 0x3340, R94 ;  /* 0x000033405d657816 */ /* 0x000fe4000000005e */
[----:B----4-:R-:W-:Y:S02]  /*a350*/  LOP3.LUT R93, R107, 0xffff, RZ, 0xc0, !PT ;  /* 0x0000ffff6b5d7812 */ /* 0x010fe400078ec0ff */
[----:B------:R-:W4:Y:S01]  /*a360*/  LDL.LU R107, [R1+0x1c] ;  /* 0x00001c00016b7983 */ /* 0x000f220000300800 */
[----:B---3--:R-:W-:-:S02]  /*a370*/  LOP3.LUT R94, R11, 0xffff, RZ, 0xc0, !PT ;  /* 0x0000ffff0b5e7812 */ /* 0x008fc400078ec0ff */
[----:B--2---:R-:W-:Y:S02]  /*a380*/  LOP3.LUT R14, R15, 0xffff, RZ, 0xc0, !PT ;  /* 0x0000ffff0f0e7812 */ /* 0x004fe400078ec0ff */
[----:B------:R-:W-:-:S04]  /*a390*/  LOP3.LUT R15, R102, 0xffff, RZ, 0xc0, !PT ;  /* 0x0000ffff660f7812 */ /* 0x000fc800078ec0ff */
[----:B------:R-:W-:Y:S02]  /*a3a0*/  PRMT R11, R14, 0x3340, R15 ;  /* 0x000033400e0b7816 */ /* 0x000fe4000000000f */
[----:B------:R-:W2:Y:S04]  /*a3b0*/  LDL.LU R14, [R1+0x60] ;  /* 0x00006000010e7983 */ /* 0x000ea80000300800 */
[----:B------:R-:W3:Y:S01]  /*a3c0*/  LDL.LU R15, [R1+0x64] ;  /* 0x00006400010f7983 */ /* 0x000ee20000300800 */
[----:B------:R-:W-:Y:S02]  /*a3d0*/  PRMT R102, R93, 0x3340, R94 ;  /* 0x000033405d667816 */ /* 0x000fe4000000005e */
[----:B------:R-:W-:Y:S02]  /*a3e0*/  LOP3.LUT R94, R96, 0xffff, RZ, 0xc0, !PT ;  /* 0x0000ffff605e7812 */ /* 0x000fe400078ec0ff */
[----:B--2---:R-:W-:-:S02]  /*a3f0*/  LOP3.LUT R14, R14, 0xffff, RZ, 0xc0, !PT ;  /* 0x0000ffff0e0e7812 */ /* 0x004fc400078ec0ff */
[----:B---3--:R-:W-:-:S04]  /*a400*/  LOP3.LUT R15, R15, 0xffff, RZ, 0xc0, !PT ;  /* 0x0000ffff0f0f7812 */ /* 0x008fc800078ec0ff */
[----:B------:R-:W-:Y:S02]  /*a410*/  PRMT R96, R14, 0x3340, R15 ;  /* 0x000033400e607816 */ /* 0x000fe4000000000f */
[----:B------:R-:W2:Y:S04]  /*a420*/  LDL.LU R14, [R1+0x48] ;  /* 0x00004800010e7983 */ /* 0x000ea80000300800 */
[----:B------:R-:W3:Y:S01]  /*a430*/  LDL.LU R15, [R1+0x4c] ;  /* 0x00004c00010f7983 */ /* 0x000ee20000300800 */
[----:B------:R-:W-:-:S04]  /*a440*/  LOP3.LUT R93, R103, 0xffff, RZ, 0xc0, !PT ;  /* 0x0000ffff675d7812 */ /* 0x000fc800078ec0ff */
[----:B------:R-:W-:Y:S02]  /*a450*/  PRMT R103, R93, 0x3340, R94 ;  /* 0x000033405d677816 */ /* 0x000fe4000000005e */
[----:B------:R-:W-:Y:S02]  /*a460*/  LOP3.LUT R94, R97, 0xffff, RZ, 0xc0, !PT ;  /* 0x0000ffff615e7812 */ /* 0x000fe400078ec0ff */
[----:B--2---:R-:W-:Y:S02]  /*a470*/  LOP3.LUT R14, R14, 0xffff, RZ, 0xc0, !PT ;  /* 0x0000ffff0e0e7812 */ /* 0x004fe400078ec0ff */
[----:B---3--:R-:W-:-:S04]  /*a480*/  LOP3.LUT R15, R15, 0xffff, RZ, 0xc0, !PT ;  /* 0x0000ffff0f0f7812 */ /* 0x008fc800078ec0ff */
[----:B------:R-:W-:Y:S02]  /*a490*/  PRMT R97, R14, 0x3340, R15 ;  /* 0x000033400e617816 */ /* 0x000fe4000000000f */
[----:B------:R-:W2:Y:S01]  /*a4a0*/  LDL.LU R15, [R1+0x34] ;  /* 0x00003400010f7983 */ /* 0x000ea20000300800 */
[----:B------:R-:W-:Y:S02]  /*a4b0*/  LOP3.LUT R93, R104, 0xffff, RZ, 0xc0, !PT ;  /* 0x0000ffff685d7812 */ /* 0x000fe400078ec0ff */
[----:B------:R-:W-:Y:S02]  /*a4c0*/  LOP3.LUT R14, R88, 0xffff, RZ, 0xc0, !PT ;  /* 0x0000ffff580e7812 */ /* 0x000fe400078ec0ff */
[----:B------:R-:W-:Y:S01]  /*a4d0*/  PRMT R104, R93, 0x3340, R94 ;  /* 0x000033405d687816 */ /* 0x000fe2000000005e */
[----:B------:R-:W3:Y:S01]  /*a4e0*/  LDL.LU R88, [R1] ;  /* 0x0000000001587983 */ /* 0x000ee20000300800 */
[----:B------:R-:W-:Y:S02]  /*a4f0*/  LOP3.LUT R94, R98, 0xffff, RZ, 0xc0, !PT ;  /* 0x0000ffff625e7812 */ /* 0x000fe400078ec0ff */
[----:B--2---:R-:W-:-:S04]  /*a500*/  LOP3.LUT R15, R15, 0xffff, RZ, 0xc0, !PT ;  /* 0x0000ffff0f0f7812 */ /* 0x004fc800078ec0ff */
[----:B------:R-:W-:Y:S02]  /*a510*/  PRMT R98, R14, 0x3340, R15 ;  /* 0x000033400e627816 */ /* 0x000fe4000000000f */
[----:B------:R-:W2:Y:S04]  /*a520*/  LDL.LU R14, [R1+0x2c] ;  /* 0x00002c00010e7983 */ /* 0x000ea80000300800 */
[----:B------:R-:W4:Y:S01]  /*a530*/  LDL.LU R15, [R1+0x30] ;  /* 0x00003000010f7983 */ /* 0x000f220000300800 */
[----:B------:R-:W-:-:S04]  /*a540*/  LOP3.LUT R93, R105, 0xffff, RZ, 0xc0, !PT ;  /* 0x0000ffff695d7812 */ /* 0x000fc800078ec0ff */
[----:B------:R-:W-:Y:S02]  /*a550*/  PRMT R105, R93, 0x3340, R94 ;  /* 0x000033405d697816 */ /* 0x000fe4000000005e */
[----:B------:R-:W-:Y:S02]  /*a560*/  LOP3.LUT R94, R99, 0xffff, RZ, 0xc0, !PT ;  /* 0x0000ffff635e7812 */ /* 0x000fe400078ec0ff */
[----:B--2---:R-:W-:Y:S02]  /*a570*/  LOP3.LUT R14, R14, 0xffff, RZ, 0xc0, !PT ;  /* 0x0000ffff0e0e7812 */ /* 0x004fe400078ec0ff */
[----:B----4-:R-:W-:-:S04]  /*a580*/  LOP3.LUT R15, R15, 0xffff, RZ, 0xc0, !PT ;  /* 0x0000ffff0f0f7812 */ /* 0x010fc800078ec0ff */
        /* <DEDUP_REMOVED lines=25> */
[----:B------:R-:W2:Y:S01]  /*a720*/  LDL.LU R15, [R1+0x4] ;  /* 0x00000400010f7983 */ /* 0x000ea20000300800 */
[----:B------:R-:W-:Y:S02]  /*a730*/  LOP3.LUT R93, R7, 0xffff, RZ, 0xc0, !PT ;  /* 0x0000ffff075d7812 */ /* 0x000fe400078ec0ff */
[----:B------:R-:W-:Y:S02]  /*a740*/  LOP3.LUT R124, R124, 0xffff, RZ, 0xc0, !PT ;  /* 0x0000ffff7c7c7812 */ /* 0x000fe400078ec0ff */
[----:B------:R-:W-:Y:S02]  /*a750*/  PRMT R7, R93, 0x3340, R94 ;  /* 0x000033405d077816 */ /* 0x000fe4000000005e */
[----:B------:R-:W-:Y:S02]  /*a760*/  LOP3.LUT R123, R123, 0xffff, RZ, 0xc0, !PT ;  /* 0x0000ffff7b7b7812 */ /* 0x000fe400078ec0ff */
[----:B------:R-:W-:-:S02]  /*a770*/  LOP3.LUT R122, R122, 0xffff, RZ, 0xc0, !PT ;  /* 0x0000ffff7a7a7812 */ /* 0x000fc400078ec0ff */
[----:B------:R-:W-:Y:S02]  /*a780*/  LOP3.LUT R93, R5, 0xffff, RZ, 0xc0, !PT ;  /* 0x0000ffff055d7812 */ /* 0x000fe400078ec0ff */
[----:B------:R-:W-:Y:S02]  /*a790*/  LOP3.LUT R121, R121, 0xffff, RZ, 0xc0, !PT ;  /* 0x0000ffff79797812 */ /* 0x000fe400078ec0ff */
[----:B------:R-:W-:Y:S02]  /*a7a0*/  LOP3.LUT R120, R120, 0xffff, RZ, 0xc0, !PT ;  /* 0x0000ffff78787812 */ /* 0x000fe400078ec0ff */
[----:B------:R-:W-:Y:S02]  /*a7b0*/  LOP3.LUT R119, R119, 0xffff, RZ, 0xc0, !PT ;  /* 0x0000ffff77777812 */ /* 0x000fe400078ec0ff */
[----:B------:R-:W-:Y:S02]  /*a7c0*/  LOP3.LUT R118, R118, 0xffff, RZ, 0xc0, !PT ;  /* 0x0000ffff76767812 */ /* 0x000fe400078ec0ff */
[----:B------:R-:W-:-:S02]  /*a7d0*/  LOP3.LUT R117, R117, 0xffff, RZ, 0xc0, !PT ;  /* 0x0000ffff75757812 */ /* 0x000fc400078ec0ff */
[----:B------:R-:W-:Y:S02]  /*a7e0*/  LOP3.LUT R116, R116, 0xffff, RZ, 0xc0, !PT ;  /* 0x0000ffff74747812 */ /* 0x000fe400078ec0ff */
[----:B------:R-:W-:Y:S02]  /*a7f0*/  LOP3.LUT R114, R114, 0xffff, RZ, 0xc0, !PT ;  /* 0x0000ffff72727812 */ /* 0x000fe400078ec0ff */
[----:B------:R-:W-:Y:S02]  /*a800*/  LOP3.LUT R113, R113, 0xffff, RZ, 0xc0, !PT ;  /* 0x0000ffff71717812 */ /* 0x000fe400078ec0ff */
[----:B------:R-:W-:Y:S02]  /*a810*/  PRMT R123, R124, 0x3340, R123 ;  /* 0x000033407c7b7816 */ /* 0x000fe4000000007b */
[----:B------:R-:W-:Y:S02]  /*a820*/  LOP3.LUT R115, R115, 0xffff, RZ, 0xc0, !PT ;  /* 0x0000ffff73737812 */ /* 0x000fe400078ec0ff */
[----:B------:R-:W-:-:S02]  /*a830*/  LOP3.LUT R112, R112, 0xffff, RZ, 0xc0, !PT ;  /* 0x0000ffff70707812 */ /* 0x000fc400078ec0ff */
[----:B------:R-:W-:Y:S02]  /*a840*/  LOP3.LUT R111, R111, 0xffff, RZ, 0xc0, !PT ;  /* 0x0000ffff6f6f7812 */ /* 0x000fe400078ec0ff */
[----:B------:R-:W-:Y:S02]  /*a850*/  LOP3.LUT R108, R108, 0xffff, RZ, 0xc0, !PT ;  /* 0x0000ffff6c6c7812 */ /* 0x000fe400078ec0ff */
[----:B------:R-:W-:Y:S02]  /*a860*/  PRMT R121, R122, 0x3340, R121 ;  /* 0x000033407a797816 */ /* 0x000fe40000000079 */
[----:B------:R-:W-:Y:S02]  /*a870*/  LOP3.LUT R92, R92, 0xffff, RZ, 0xc0, !PT ;  /* 0x0000ffff5c5c7812 */ /* 0x000fe400078ec0ff */
[----:B------:R-:W-:Y:S02]  /*a880*/  LOP3.LUT R13, R13, 0xffff, RZ, 0xc0, !PT ;  /* 0x0000ffff0d0d7812 */ /* 0x000fe400078ec0ff */
[----:B------:R-:W-:-:S02]  /*a890*/  PRMT R119, R120, 0x3340, R119 ;  /* 0x0000334078777816 */ /* 0x000fc40000000077 */
[----:B------:R-:W-:Y:S02]  /*a8a0*/  LOP3.LUT R91, R91, 0xffff, RZ, 0xc0, !PT ;  /* 0x0000ffff5b5b7812 */ /* 0x000fe400078ec0ff */
[----:B------:R-:W-:Y:S02]  /*a8b0*/  PRMT R117, R118, 0x3340, R117 ;  /* 0x0000334076757816 */ /* 0x000fe40000000075 */
[----:B------:R-:W-:Y:S02]  /*a8c0*/  PRMT R114, R114, 0x3340, R113 ;  /* 0x0000334072727816 */ /* 0x000fe40000000071 */
[----:B------:R-:W-:Y:S02]  /*a8d0*/  LOP3.LUT R110, R110, 0xffff, RZ, 0xc0, !PT ;  /* 0x0000ffff6e6e7812 */ /* 0x000fe400078ec0ff */
[----:B------:R-:W-:Y:S02]  /*a8e0*/  LOP3.LUT R109, R109, 0xffff, RZ, 0xc0, !PT ;  /* 0x0000ffff6d6d7812 */ /* 0x000fe400078ec0ff */
[----:B------:R-:W-:-:S02]  /*a8f0*/  LOP3.LUT R16, R16, 0xffff, RZ, 0xc0, !PT ;  /* 0x0000ffff10107812 */ /* 0x000fc400078ec0ff */
[----:B------:R-:W-:Y:S02]  /*a900*/  PRMT R115, R116, 0x3340, R115 ;  /* 0x0000334074737816 */ /* 0x000fe40000000073 */
[----:B------:R-:W-:Y:S02]  /*a910*/  PRMT R113, R112, 0x3340, R111 ;  /* 0x0000334070717816 */ /* 0x000fe4000000006f */
[----:B------:R-:W-:Y:S02]  /*a920*/  LOP3.LUT R90, R90, 0xffff, RZ, 0xc0, !PT ;  /* 0x0000ffff5a5a7812 */ /* 0x000fe400078ec0ff */
[----:B------:R-:W-:Y:S02]  /*a930*/  LOP3.LUT R125, R125, 0xffff, RZ, 0xc0, !PT ;  /* 0x0000ffff7d7d7812 */ /* 0x000fe400078ec0ff */
[----:B------:R-:W-:Y:S02]  /*a940*/  PRMT R111, R108, 0x3340, R92 ;  /* 0x000033406c6f7816 */ /* 0x000fe4000000005c */
[----:B------:R-:W-:-:S02]  /*a950*/  LOP3.LUT R17, R17, 0xffff, RZ, 0xc0, !PT ;  /* 0x0000ffff11117812 */ /* 0x000fc400078ec0ff */
[----:B------:R-:W-:Y:S02]  /*a960*/  PRMT R92, R13, 0x3340, R91 ;  /* 0x000033400d5c7816 */ /* 0x000fe4000000005b */
[----:B------:R-:W-:Y:S02]  /*a970*/  LOP3.LUT R21, R21, 0xffff, RZ, 0xc0, !PT ;  /* 0x0000ffff15157812 */ /* 0x000fe400078ec0ff */
[----:B------:R-:W-:Y:S02]  /*a980*/  PRMT R112, R110, 0x3340, R109 ;  /* 0x000033406e707816 */ /* 0x000fe4000000006d */
[----:B------:R-:W-:Y:S02]  /*a990*/  LOP3.LUT R18, R18, 0xffff, RZ, 0xc0, !PT ;  /* 0x0000ffff12127812 */ /* 0x000fe400078ec0ff */
[----:B------:R-:W-:Y:S02]  /*a9a0*/  LOP3.LUT R20, R20, 0xffff, RZ, 0xc0, !PT ;  /* 0x0000ffff14147812 */ /* 0x000fe400078ec0ff */
[----:B------:R-:W-:-:S02]  /*a9b0*/  PRMT R110, R16, 0x3340, R90 ;  /* 0x00003340106e7816 */ /* 0x000fc4000000005a */
[----:B------:R-:W-:Y:S02]  /*a9c0*/  PRMT R125, R93, 0x3340, R125 ;  /* 0x000033405d7d7816 */ /* 0x000fe4000000007d */
[----:B------:R-:W-:Y:S02]  /*a9d0*/  LOP3.LUT R12, R12, 0xffff, RZ, 0xc0, !PT ;  /* 0x0000ffff0c0c7812 */ /* 0x000fe400078ec0ff */
[----:B------:R-:W-:Y:S02]  /*a9e0*/  LOP3.LUT R19, R19, 0xffff, RZ, 0xc0, !PT ;  /* 0x0000ffff13137812 */ /* 0x000fe400078ec0ff */
[----:B------:R-:W-:Y:S02]  /*a9f0*/  PRMT R93, R17, 0x3340, R21 ;  /* 0x00003340115d7816 */ /* 0x000fe40000000015 */
[----:B------:R-:W-:Y:S02]  /*aa00*/  PRMT R109, R18, 0x3340, R20 ;  /* 0x00003340126d7816 */ /* 0x000fe40000000014 */
[----:B------:R-:W-:-:S02]  /*aa10*/  PRMT R94, R12, 0x3340, R19 ;  /* 0x000033400c5e7816 */ /* 0x000fc40000000013 */
[----:B--2---:R-:W-:Y:S02]  /*aa20*/  LOP3.LUT R14, R15, 0xffff, RZ, 0xc0, !PT ;  /* 0x0000ffff0f0e7812 */ /* 0x004fe400078ec0ff */
[----:B---3--:R-:W-:Y:S02]  /*aa30*/  LOP3.LUT R15, R88, 0xffff, RZ, 0xc0, !PT ;  /* 0x0000ffff580f7812 */ /* 0x008fe400078ec0ff */
[----:B------:R-:W2:Y:S02]  /*aa40*/  LDL.LU R88, [R1+0x5c0] ;  /* 0x0005c00001587983 */ /* 0x000ea40000300800 */
[----:B------:R-:W-:Y:S02]  /*aa50*/  PRMT R5, R14, 0x3340, R15 ;  /* 0x000033400e057816 */ /* 0x000fe4000000000f */
[----:B------:R-:W3:Y:S04]  /*aa60*/  LDL.LU R14, [R1+0x5b4] ;  /* 0x0005b400010e7983 */ /* 0x000ee80000300800 */
[----:B------:R-:W4:Y:S04]  /*aa70*/  LDL.LU R15, [R1+0x5ac] ;  /* 0x0005ac00010f7983 */ /* 0x000f280000300800 */
[----:B------:R-:W3:Y:S04]  /*aa80*/  LDL.LU R124, [R1+0x9c] ;  /* 0x00009c00017c7983 */ /* 0x000ee80000300800 */
[----:B------:R-:W3:Y:S04]  /*aa90*/  LDL.LU R122, [R1+0xac] ;  /* 0x0000ac00017a7983 */ /* 0x000ee80000300800 */
[----:B------:R-:W4:Y:S04]  /*aaa0*/  LDL.LU R120, [R1+0x5a8] ;  /* 0x0005a80001787983 */ /* 0x000f280000300800 */
[----:B------:R-:W3:Y:S04]  /*aab0*/  LDL.LU R118, [R1+0x5b0] ;  /* 0x0005b00001767983 */ /* 0x000ee80000300800 */
        /* <DEDUP_REMOVED lines=10> */
[----:B------:R-:W2:Y:S04]  /*ab60*/  LDL.LU R12, [R1+0x5c4] ;  /* 0x0005c400010c7983 */ /* 0x000ea80000300800 */
[----:B------:R-:W3:Y:S01]  /*ab70*/  LDL.LU R19, [R1+0xd4] ;  /* 0x0000d40001137983 */ /* 0x000ee20000300800 */
[----:B--2---:R-:W-:-:S03]  /*ab80*/  PRMT R12, R12, 0x5410, R88 ;  /* 0x000054100c0c7816 */ /* 0x004fc60000000058 */
[----:B------:R-:W2:Y:S01]  /*ab90*/  LDL.LU R88, [R1+0x664] ;  /* 0x0006640001587983 */ /* 0x000ea20000300800 */
[----:B----4-:R-:W-:-:S03]  /*aba0*/  PRMT R15, R15, 0x5410, R120 ;  /* 0x000054100f0f7816 */ /* 0x010fc60000000078 */
[----:B------:R-:W4:Y:S01]  /*abb0*/  LDL R120, [R1+0x5c8] ;  /* 0x0005c80001787983 */ /* 0x000f220000100800 */
[----:B---3--:R-:W-:Y:S02]  /*abc0*/  PRMT R13, R116, 0x5410, R13 ;  /* 0x00005410740d7816 */ /* 0x008fe4000000000d */
[----:B------:R-:W-:Y:S01]  /*abd0*/  PRMT R14, R14, 0x5410, R118 ;  /* 0x000054100e0e7816 */ /* 0x000fe20000000076 */
[----:B------:R-:W3:Y:S01]  /*abe0*/  LDL R116, [R1+0x5e4] ;  /* 0x0005e40001747983 */ /* 0x000ee20000100800 */
[----:B------:R-:W-:-:S03]  /*abf0*/  PRMT R17, R17, 0x5410, R23 ;  /* 0x0000541011117816 */ /* 0x000fc60000000017 */
[----:B------:R-:W3:Y:S01]  /*ac00*/  LDL R118, [R1+0x5e8] ;  /* 0x0005e80001767983 */ /* 0x000ee20000100800 */
[----:B------:R-:W-:Y:S02]  /*ac10*/  PRMT R18, R18, 0x5410, R89 ;  /* 0x0000541012127816 */ /* 0x000fe40000000059 */
[----:B------:R-:W-:Y:S02]  /*ac20*/  PRMT R19, R19, 0x5410, R22 ;  /* 0x0000541013137816 */ /* 0x000fe40000000016 */
[----:B--2---:R-:W-:Y:S02]  /*ac30*/  PRMT R16, R88, 0x5410, R16 ;  /* 0x0000541058107816 */ /* 0x004fe40000000010 */
[----:B------:R-:W2:Y:S04]  /*ac40*/  LDL.LU R88, [R1+0x660] ;  /* 0x0006600001587983 */ /* 0x000ea80000300800 */
[----:B------:R-:W2:Y:S04]  /*ac50*/  LDL.LU R23, [R1+0x65c] ;  /* 0x00065c0001177983 */ /* 0x000ea80000300800 */
[----:B------:R-:W2:Y:S04]  /*ac60*/  LDL.LU R89, [R1+0x658] ;  /* 0x0006580001597983 */ /* 0x000ea80000300800 */
[----:B------:R-:W2:Y:S04]  /*ac70*/  LDL.LU R22, [R1+0x654] ;  /* 0x0006540001167983 */ /* 0x000ea80000300800 */
[----:B----4-:R0:W-:Y:S01]  /*ac80*/  STS.128 [R120+UR16], R12 ;  /* 0x0000000c78007988 */ /* 0x0101e20008000c10 */
[----:B------:R-:W-:-:S03]  /*ac90*/  PRMT R20, R21, 0x5410, R20 ;  /* 0x0000541015147816 */ /* 0x000fc60000000014 */
[----:B---3--:R1:W-:Y:S01]  /*aca0*/  STS.128 [R118+UR16], R16 ;  /* 0x0000001076007988 */ /* 0x0083e20008000c10 */
[----:B------:R-:W-:Y:S02]  /*acb0*/  PRMT R21, R91, 0x5410, R90 ;  /* 0x000054105b157816 */ /* 0x000fe4000000005a */
[----:B0-----:R-:W-:Y:S02]  /*acc0*/  PRMT R12, R0, 0x5410, R8 ;  /* 0x00005410000c7816 */ /* 0x001fe40000000008 */
[----:B------:R-:W3:Y:S01]  /*acd0*/  LDL.LU R8, [R1+0x650] ;  /* 0x0006500001087983 */ /* 0x000ee20000300800 */
[----:B------:R-:W-:-:S03]  /*ace0*/  PRMT R13, R9, 0x5410, R100 ;  /* 0x00005410090d7816 */ /* 0x000fc60000000064 */
[----:B------:R-:W4:Y:S01]  /*acf0*/  LDL.LU R0, [R1+0x64c] ;  /* 0x00064c0001007983 */ /* 0x000f220000300800 */
[----:B------:R-:W-:-:S03]  /*ad00*/  PRMT R14, R10, 0x5410, R101 ;  /* 0x000054100a0e7816 */ /* 0x000fc60000000065 */
[----:B------:R-:W3:Y:S01]  /*ad10*/  LDL.LU R100, [R1+0x648] ;  /* 0x0006480001647983 */ /* 0x000ee20000300800 */
[----:B------:R-:W-:-:S03]  /*ad20*/  PRMT R15, R11, 0x5410, R102 ;  /* 0x000054100b0f7816 */ /* 0x000fc60000000066 */
[----:B------:R-:W4:Y:S01]  /*ad30*/  LDL.LU R9, [R1+0x644] ;  /* 0x0006440001097983 */ /* 0x000f220000300800 */
[----:B-1----:R-:W-:-:S03]  /*ad40*/  PRMT R16, R96, 0x5410, R103 ;  /* 0x0000541060107816 */ /* 0x002fc60000000067 */
[----:B------:R-:W3:Y:S04]  /*ad50*/  LDL.LU R101, [R1+0x640] ;  /* 0x0006400001657983 */ /* 0x000ee80000300800 */
[----:B------:R-:W4:Y:S01]  /*ad60*/  LDL.LU R10, [R1+0x63c] ;  /* 0x00063c00010a7983 */ /* 0x000f220000300800 */
[----:B------:R-:W-:-:S03]  /*ad70*/  PRMT R17, R97, 0x5410, R104 ;  /* 0x0000541061117816 */ /* 0x000fc60000000068 */
[----:B------:R-:W3:Y:S04]  /*ad80*/  LDL.LU R102, [R1+0x638] ;  /* 0x0006380001667983 */ /* 0x000ee80000300800 */
[----:B------:R-:W4:Y:S01]  /*ad90*/  LDL.LU R11, [R1+0x634] ;  /* 0x00063400010b7983 */ /* 0x000f220000300800 */
[----:B------:R-:W-:-:S03]  /*ada0*/  PRMT R18, R98, 0x5410, R105 ;  /* 0x0000541062127816 */ /* 0x000fc60000000069 */
[----:B------:R-:W3:Y:S04]  /*adb0*/  LDL.LU R103, [R1+0x630] ;  /* 0x0006300001677983 */ /* 0x000ee80000300800 */
[----:B------:R-:W4:Y:S01]  /*adc0*/  LDL.LU R96, [R1+0x62c] ;  /* 0x00062c0001607983 */ /* 0x000f220000300800 */
[----:B------:R-:W-:-:S03]  /*add0*/  PRMT R19, R99, 0x5410, R106 ;  /* 0x0000541063137816 */ /* 0x000fc6000000006a */
[----:B------:R-:W3:Y:S04]  /*ade0*/  LDL.LU R104, [R1+0x628] ;  /* 0x0006280001687983 */ /* 0x000ee80000300800 */
[----:B------:R-:W4:Y:S04]  /*adf0*/  LDL.LU R97, [R1+0x624] ;  /* 0x0006240001617983 */ /* 0x000f280000300800 */
[----:B------:R-:W3:Y:S04]  /*ae00*/  LDL.LU R105, [R1+0x620] ;  /* 0x0006200001697983 */ /* 0x000ee80000300800 */
[----:B------:R-:W4:Y:S04]  /*ae10*/  LDL.LU R98, [R1+0x61c] ;  /* 0x00061c0001627983 */ /* 0x000f280000300800 */
[----:B------:R-:W3:Y:S04]  /*ae20*/  LDL.LU R106, [R1+0x618] ;  /* 0x00061800016a7983 */ /* 0x000ee80000300800 */
[----:B------:R-:W4:Y:S04]  /*ae30*/  LDL.LU R99, [R1+0x614] ;  /* 0x0006140001637983 */ /* 0x000f280000300800 */
[----:B------:R-:W3:Y:S04]  /*ae40*/  LDL R120, [R1+0x5d8] ;  /* 0x0005d80001787983 */ /* 0x000ee80000100800 */
[----:B------:R-:W4:Y:S01]  /*ae50*/  LDL R118, [R1+0x5d4] ;  /* 0x0005d40001767983 */ /* 0x000f220000100800 */
[----:B--2---:R-:W-:-:S02]  /*ae60*/  LOP3.LUT R91, R23, 0xffff, RZ, 0xc0, !PT ;  /* 0x0000ffff175b7812 */ /* 0x004fc400078ec0ff */
[----:B------:R-:W-:Y:S02]  /*ae70*/  PRMT R23, R124, 0x5410, R95 ;  /* 0x000054107c177816 */ /* 0x000fe4000000005f */
[----:B------:R-:W2:Y:S01]  /*ae80*/  LDL R124, [R1+0x5e0] ;  /* 0x0005e000017c7983 */ /* 0x000ea20000100800 */
[----:B------:R-:W-:Y:S02]  /*ae90*/  LOP3.LUT R90, R22, 0xffff, RZ, 0xc0, !PT ;  /* 0x0000ffff165a7812 */ /* 0x000fe400078ec0ff */
[----:B------:R-:W-:Y:S02]  /*aea0*/  PRMT R22, R122, 0x5410, R108 ;  /* 0x000054107a167816 */ /* 0x000fe4000000006c */
[----:B------:R-:W3:Y:S04]  /*aeb0*/  LDL R122, [R1+0x5dc] ;  /* 0x0005dc00017a7983 */ /* 0x000ee80000100800 */
[----:B------:R0:W-:Y:S04]  /*aec0*/  STS.128 [R116+UR16], R20 ;  /* 0x0000001474007988 */ /* 0x0001e80008000c10 */
[----:B0-----:R-:W4:Y:S01]  /*aed0*/  LDL R116, [R1+0x5d0] ;  /* 0x0005d00001747983 */ /* 0x001f220000100800 */
[----:B------:R-:W-:-:S02]  /*aee0*/  PRMT R20, R2, 0x5410, R107 ;  /* 0x0000541002147816 */ /* 0x000fc4000000006b */
[----:B------:R-:W-:Y:S01]  /*aef0*/  PRMT R21, R3, 0x5410, R4 ;  /* 0x0000541003157816 */ /* 0x000fe20000000004 */
[----:B------:R-:W4:Y:S01]  /*af00*/  LDL.LU R107, [R1+0x610] ;  /* 0x00061000016b7983 */ /* 0x000f220000300800 */
[----:B------:R-:W-:-:S03]  /*af10*/  PRMT R22, R6, 0x5410, R7 ;  /* 0x0000541006167816 */ /* 0x000fc60000000007 */
[----:B------:R-:W4:Y:S04]  /*af20*/  LDL.LU R2, [R1+0x60c] ;  /* 0x00060c0001027983 */ /* 0x000f280000300800 */
[----:B------:R-:W4:Y:S04]  /*af30*/  LDL.LU R4, [R1+0x608] ;  /* 0x0006080001047983 */ /* 0x000f280000300800 */
[----:B------:R-:W4:Y:S04]  /*af40*/  LDL.LU R3, [R1+0x604] ;  /* 0x0006040001037983 */ /* 0x000f280000300800 */
[----:B------:R-:W4:Y:S04]  /*af50*/  LDL.LU R7, [R1+0x600] ;  /* 0x0006000001077983 */ /* 0x000f280000300800 */
[----:B------:R-:W4:Y:S01]  /*af60*/  LDL.LU R6, [R1+0x5fc] ;  /* 0x0005fc0001067983 */ /* 0x000f220000300800 */
[----:B------:R-:W-:-:S02]  /*af70*/  LOP3.LUT R89, R89, 0xffff, RZ, 0xc0, !PT ;  /* 0x0000ffff59597812 */ /* 0x000fc400078ec0ff */
[----:B------:R-:W-:Y:S02]  /*af80*/  LOP3.LUT R88, R88, 0xffff, RZ, 0xc0, !PT ;  /* 0x0000ffff58587812 */ /* 0x000fe400078ec0ff */
[----:B------:R-:W-:Y:S02]  /*af90*/  PRMT R108, R90, 0x3340, R89 ;  /* 0x000033405a6c7816 */ /* 0x000fe40000000059 */
[----:B------:R-:W-:Y:S02]  /*afa0*/  PRMT R95, R91, 0x3340, R88 ;  /* 0x000033405b5f7816 */ /* 0x000fe40000000058 */
[----:B------:R-:W-:Y:S02]  /*afb0*/  PRMT R23, R5, 0x5410, R125 ;  /* 0x0000541005177816 */ /* 0x000fe4000000007d */
[----:B------:R-:W-:Y:S01]  /*afc0*/  PRMT R88, R123, 0x5410, R121 ;  /* 0x000054107b587816 */ /* 0x000fe20000000079 */
[----:B------:R-:W0:Y:S01]  /*afd0*/  LDC R5, c[0x0][0x238] ;  /* 0x00008e00ff057b82 */ /* 0x000e220000000800 */
[----:B------:R-:W-:-:S02]  /*afe0*/  PRMT R89, R119, 0x5410, R117 ;  /* 0x0000541077597816 */ /* 0x000fc40000000075 */
[----:B------:R-:W-:Y:S02]  /*aff0*/  PRMT R90, R115, 0x5410, R114 ;  /* 0x00005410735a7816 */ /* 0x000fe40000000072 */
[----:B------:R-:W-:Y:S02]  /*b000*/  PRMT R91, R113, 0x5410, R112 ;  /* 0x00005410715b7816 */ /* 0x000fe40000000070 */
[----:B------:R-:W-:Y:S02]  /*b010*/  PRMT R92, R111, 0x5410, R92 ;  /* 0x000054106f5c7816 */ /* 0x000fe4000000005c */
[----:B------:R-:W-:Y:S02]  /*b020*/  PRMT R93, R110, 0x5410, R93 ;  /* 0x000054106e5d7816 */ /* 0x000fe4000000005d */
[----:B------:R-:W-:Y:S02]  /*b030*/  PRMT R94, R109, 0x5410, R94 ;  /* 0x000054106d5e7816 */ /* 0x000fe4000000005e */
[----:B------:R-:W-:Y:S01]  /*b040*/  PRMT R95, R108, 0x5410, R95 ;  /* 0x000054106c5f7816 */ /* 0x000fe2000000005f */
[----:B--2---:R-:W-:Y:S04]  /*b050*/  STS.128 [R124+UR16], R12 ;  /* 0x0000000c7c007988 */ /* 0x004fe80008000c10 */
[----:B---3--:R-:W-:Y:S04]  /*b060*/  STS.128 [R122+UR16], R16 ;  /* 0x000000107a007988 */ /* 0x008fe80008000c10 */
[----:B------:R-:W-:Y:S04]  /*b070*/  STS.128 [R120+UR16], R20 ;  /* 0x0000001478007988 */ /* 0x000fe80008000c10 */
[----:B----4-:R-:W-:Y:S04]  /*b080*/  STS.128 [R118+UR16], R88 ;  /* 0x0000005876007988 */ /* 0x010fe80008000c10 */
[----:B------:R1:W-:Y:S02]  /*b090*/  STS.128 [R116+UR16], R92 ;  /* 0x0000005c74007988 */ /* 0x0003e40008000c10 */
[----:B-1----:R-:W-:-:S02]  /*b0a0*/  LOP3.LUT R116, R6, 0x40, RZ, 0x3c, !PT ;  /* 0x0000004006747812 */ /* 0x002fc400078e3cff */
[----:B------:R-:W-:Y:S04]  /*b0b0*/  STS.U8 [R6+UR16+0x10000], R107 ;  /* 0x0100006b06007988 */ /* 0x000fe80008000010 */
        /* <DEDUP_REMOVED lines=13> */
[----:B------:R1:W-:Y:S04]  /*b190*/  STS.U8 [R116+UR16+0x11a00], R9 ;  /* 0x011a000974007988 */ /* 0x0003e80008000010 */
[----:B-1----:R-:W2:Y:S04]  /*b1a0*/  LDL R9, [R1+0x5cc] ;  /* 0x0005cc0001097983 */ /* 0x002ea80000100800 */
[----:B------:R-:W3:Y:S04]  /*b1b0*/  LDL.LU R117, [R1+0x58c] ;  /* 0x00058c0001757983 */ /* 0x000ee80000300800 */
[----:B------:R-:W4:Y:S04]  /*b1c0*/  LDL.LU R123, [R1+0x584] ;  /* 0x00058400017b7983 */ /* 0x000f280000300800 */
[----:B------:R-:W2:Y:S04]  /*b1d0*/  LDL.LU R122, [R1+0x57c] ;  /* 0x00057c00017a7983 */ /* 0x000ea80000300800 */
[----:B------:R-:W2:Y:S04]  /*b1e0*/  LDL.LU R121, [R1+0x574] ;  /* 0x0005740001797983 */ /* 0x000ea80000300800 */
[----:B------:R-:W2:Y:S04]  /*b1f0*/  LDL.LU R118, [R1+0x564] ;  /* 0x0005640001767983 */ /* 0x000ea80000300800 */
[----:B------:R-:W2:Y:S04]  /*b200*/  LDL.LU R125, [R1+0x588] ;  /* 0x00058800017d7983 */ /* 0x000ea80000300800 */
[----:B------:R-:W2:Y:S01]  /*b210*/  LDL.LU R124, [R1+0x55c] ;  /* 0x00055c00017c7983 */ /* 0x000ea20000300800 */
[----:B0-----:R-:W-:-:S03]  /*b220*/  IMAD.SHL.U32 R5, R5, 0x80, RZ ;  /* 0x0000008005057824 */ /* 0x001fc600078e00ff */
[----:B------:R0:W-:Y:S02]  /*b230*/  STS.U8 [R116+UR16+0x11e00], R8 ;  /* 0x011e000874007988 */ /* 0x0001e40008000010 */
[C---:B------:R-:W-:Y:S02]  /*b240*/  IADD3 R2, P3, R5.reuse, R2, RZ ;  /* 0x0000000205027210 */ /* 0x040fe40007f7e0ff */
[C---:B------:R-:W-:Y:S01]  /*b250*/  IADD3 R4, P4, R5.reuse, R4, RZ ;  /* 0x0000000405047210 */ /* 0x040fe20007f9e0ff */
[----:B------:R1:W-:Y:S06]  /*b260*/  MEMBAR.ALL.CTA ;  /* 0x0000000000007992 */ /* 0x0003ec0000008000 */
[----:B-1----:R-:W1:Y:S04]  /*b270*/  FENCE.VIEW.ASYNC.S ;  /* 0x00000000000073c6 */ /* 0x002e680000000000 */
[----:B0-----:R-:W2:Y:S04]  /*b280*/  LDL.LU R116, [R1+0x580] ;  /* 0x0005800001747983 */ /* 0x001ea80000300800 */
[----:B------:R-:W2:Y:S01]  /*b290*/  LDL.LU R120, [R1+0x554] ;  /* 0x0005540001787983 */ /* 0x000ea20000300800 */
[----:B------:R-:W-:Y:S01]  /*b2a0*/  USHF.L.U32 UR4, UR24, 0x7, URZ ;  /* 0x0000000718047899 */ /* 0x000fe2000800063f */
[----:B-1----:R-:W-:Y:S01]  /*b2b0*/  BAR.SYNC.DEFER_BLOCKING 0x0 ;  /* 0x0000000000007b1d */ /* 0x002fe20000010000 */
[----:B---3--:R-:W-:-:S02]  /*b2c0*/  IADD3 R117, P5, R5, R117, RZ ;  /* 0x0000007505757210 */ /* 0x008fc40007fbe0ff */
[C---:B----4-:R-:W-:Y:S02]  /*b2d0*/  IADD3 R123, P6, R5.reuse, R123, RZ ;  /* 0x0000007b057b7210 */ /* 0x050fe40007fde0ff */
[----:B--2---:R-:W-:-:S05]  /*b2e0*/  IADD3 R122, P1, R5, R122, RZ ;  /* 0x0000007a057a7210 */ /* 0x004fca0007f3e0ff */
[----:B------:R0:W-:Y:S04]  /*b2f0*/  STL [R1+0x57c], R122 ;  /* 0x00057c7a01007387 */ /* 0x0001e80000100800 */
[----:B------:R-:W-:Y:S01]  /*b300*/  STL [R1+0x58c], R117 ;  /* 0x00058c7501007387 */ /* 0x000fe20000100800 */
[----:B------:R-:W-:-:S03]  /*b310*/  IADD3 R121, P2, R5, R121, RZ ;  /* 0x0000007905797210 */ /* 0x000fc60007f5e0ff */
[----:B0-----:R-:W2:Y:S04]  /*b320*/  LDL.LU R122, [R1+0x578] ;  /* 0x00057800017a7983 */ /* 0x001ea80000300800 */
[----:B------:R-:W-:Y:S04]  /*b330*/  STL [R1+0x584], R123 ;  /* 0x0005847b01007387 */ /* 0x000fe80000100800 */
[----:B------:R0:W-:Y:S02]  /*b340*/  STL [R1+0x56c], R2 ;  /* 0x00056c0201007387 */ /* 0x0001e40000100800 */
[----:B0-----:R-:W-:-:S02]  /*b350*/  SHF.R.S32.HI R2, RZ, 0x1f, R5 ;  /* 0x0000001fff027819 */ /* 0x001fc40000011405 */
[----:B------:R-:W-:Y:S03]  /*b360*/  STL [R1+0x574], R121 ;  /* 0x0005747901007387 */ /* 0x000fe60000100800 */
[C---:B------:R-:W-:Y:S01]  /*b370*/  IMAD.X R3, R2.reuse, 0x1, R3, P4 ;  /* 0x0000000102037824 */ /* 0x040fe200020e0603 */
[----:B------:R-:W-:Y:S01]  /*b380*/  IADD3 R118, P4, R5, R118, RZ ;  /* 0x0000007605767210 */ /* 0x000fe20007f9e0ff */
[----:B------:R-:W3:Y:S04]  /*b390*/  LDL.LU R16, [R1+0x54c] ;  /* 0x00054c0001107983 */ /* 0x000ee80000300800 */
[----:B------:R-:W4:Y:S04]  /*b3a0*/  LDL.LU R17, [R1+0x570] ;  /* 0x0005700001117983 */ /* 0x000f280000300800 */
[----:B------:R-:W4:Y:S01]  /*b3b0*/  LDL.LU R18, [R1+0x544] ;  /* 0x0005440001127983 */ /* 0x000f220000300800 */
[----:B------:R-:W-:-:S03]  /*b3c0*/  IMAD.X R125, R2, 0x1, R125, P5 ;  /* 0x00000001027d7824 */ /* 0x000fc600028e067d */
[----:B------:R0:W-:Y:S04]  /*b3d0*/  STL [R1+0x564], R118 ;  /* 0x0005647601007387 */ /* 0x0001e80000100800 */
[----:B------:R-:W4:Y:S04]  /*b3e0*/  LDL.LU R19, [R1+0x568] ;  /* 0x0005680001137983 */ /* 0x000f280000300800 */
[----:B------:R-:W4:Y:S04]  /*b3f0*/  LDL.LU R12, [R1+0x53c] ;  /* 0x00053c00010c7983 */ /* 0x000f280000300800 */
[----:B0-----:R-:W4:Y:S01]  /*b400*/  LDL.LU R118, [R1+0x560] ;  /* 0x0005600001767983 */ /* 0x001f220000300800 */
[----:B------:R-:W-:-:S03]  /*b410*/  IADD3 R124, P5, R5, R124, RZ ;  /* 0x0000007c057c7210 */ /* 0x000fc60007fbe0ff */
[----:B------:R-:W4:Y:S04]  /*b420*/  LDL.LU R13, [R1+0x534] ;  /* 0x00053400010d7983 */ /* 0x000f280000300800 */
[----:B------:R-:W4:Y:S04]  /*b430*/  LDL.LU R14, [R1+0x558] ;  /* 0x00055800010e7983 */ /* 0x000f280000300800 */
[----:B------:R-:W4:Y:S04]  /*b440*/  LDL.LU R15, [R1+0x52c] ;  /* 0x00052c00010f7983 */ /* 0x000f280000300800 */
[----:B------:R0:W-:Y:S04]  /*b450*/  STL [R1+0x588], R125 ;  /* 0x0005887d01007387 */ /* 0x0001e80000100800 */
[----:B0-----:R-:W4:Y:S04]  /*b460*/  LDL.LU R125, [R1+0x550] ;  /* 0x00055000017d7983 */ /* 0x001f280000300800 */
[----:B------:R-:W4:Y:S04]  /*b470*/  LDL.LU R108, [R1+0x524] ;  /* 0x00052400016c7983 */ /* 0x000f280000300800 */
[----:B------:R-:W4:Y:S04]  /*b480*/  LDL.LU R109, [R1+0x548] ;  /* 0x00054800016d7983 */ /* 0x000f280000300800 */
[----:B------:R-:W4:Y:S04]  /*b490*/  LDL.LU R110, [R1+0x51c] ;  /* 0x00051c00016e7983 */ /* 0x000f280000300800 */
[----:B------:R0:W-:Y:S04]  /*b4a0*/  STL [R1+0x55c], R124 ;  /* 0x00055c7c01007387 */ /* 0x0001e80000100800 */
[----:B0-----:R-:W4:Y:S01]  /*b4b0*/  LDL.LU R124, [R1+0x540] ;  /* 0x00054000017c7983 */ /* 0x001f220000300800 */
[----:B------:R-:W-:Y:S01]  /*b4c0*/  IMAD.X R116, R2, 0x1, R116, P6 ;  /* 0x0000000102747824 */ /* 0x000fe200030e0674 */
[----:B------:R-:W-:-:S02]  /*b4d0*/  IADD3 R120, P6, R5, R120, RZ ;  /* 0x0000007805787210 */ /* 0x000fc40007fde0ff */
        /* <DEDUP_REMOVED lines=8> */
[----:B------:R-:W4:Y:S04]  /*b560*/  LDL.LU R119, [R1+0x4fc] ;  /* 0x0004fc0001777983 */ /* 0x000f280000300800 */
[----:B0-----:R-:W4:Y:S04]  /*b570*/  LDL.LU R120, [R1+0x520] ;  /* 0x0005200001787983 */ /* 0x001f280000300800 */
[----:B------:R-:W4:Y:S04]  /*b580*/  LDL.LU R117, [R1+0x4f4] ;  /* 0x0004f40001757983 */ /* 0x000f280000300800 */
[----:B------:R-:W4:Y:S04]  /*b590*/  LDL.LU R123, [R1+0x518] ;  /* 0x00051800017b7983 */ /* 0x000f280000300800 */
[----:B------:R-:W4:Y:S01]  /*b5a0*/  LDL.LU R121, [R1+0x4ec] ;  /* 0x0004ec0001797983 */ /* 0x000f220000300800 */
[----:B--2---:R-:W-:-:S05]  /*b5b0*/  IMAD.X R122, R2, 0x1, R122, P1 ;  /* 0x00000001027a7824 */ /* 0x004fca00008e067a */
[----:B------:R0:W-:Y:S04]  /*b5c0*/  STL [R1+0x578], R122 ;  /* 0x0005787a01007387 */ /* 0x0001e80000100800 */
[----:B0-----:R-:W2:Y:S01]  /*b5d0*/  LDL.LU R122, [R1+0x510] ;  /* 0x00051000017a7983 */ /* 0x001ea20000300800 */
[----:B---3--:R-:W-:Y:S01]  /*b5e0*/  IADD3 R16, P1, R5, R16, RZ ;  /* 0x0000001005107210 */ /* 0x008fe20007f3e0ff */
[----:B----4-:R-:W-:-:S04]  /*b5f0*/  IMAD.X R17, R2, 0x1, R17, P2 ;  /* 0x0000000102117824 */ /* 0x010fc800010e0611 */
[----:B------:R-:W-:Y:S01]  /*b600*/  STL [R1+0x54c], R16 ;  /* 0x00054c1001007387 */ /* 0x000fe20000100800 */
[----:B------:R-:W-:-:S03]  /*b610*/  IADD3 R18, P2, R5, R18, RZ ;  /* 0x0000001205127210 */ /* 0x000fc60007f5e0ff */
[----:B------:R-:W-:Y:S04]  /*b620*/  STL [R1+0x570], R17 ;  /* 0x0005701101007387 */ /* 0x000fe80000100800 */
[----:B------:R-:W-:Y:S01]  /*b630*/  STL [R1+0x544], R18 ;  /* 0x0005441201007387 */ /* 0x000fe20000100800 */
[C---:B------:R-:W-:Y:S01]  /*b640*/  IMAD.X R19, R2.reuse, 0x1, R19, P3 ;  /* 0x0000000102137824 */ /* 0x040fe200018e0613 */
[C---:B------:R-:W-:Y:S01]  /*b650*/  IADD3 R12, P3, R5.reuse, R12, RZ ;  /* 0x0000000c050c7210 */ /* 0x040fe20007f7e0ff */
[----:B------:R-:W-:Y:S01]  /*b660*/  IMAD.X R118, R2, 0x1, R118, P4 ;  /* 0x0000000102767824 */ /* 0x000fe200020e0676 */
[----:B------:R-:W-:-:S04]  /*b670*/  IADD3 R13, P4, R5, R13, RZ ;  /* 0x0000000d050d7210 */ /* 0x000fc80007f9e0ff */
[----:B------:R0:W-:Y:S01]  /*b680*/  STL [R1+0x560], R118 ;  /* 0x0005607601007387 */ /* 0x0001e20000100800 */
[----:B------:R-:W-:-:S03]  /*b690*/  IMAD.X R14, R2, 0x1, R14, P5 ;  /* 0x00000001020e7824 */ /* 0x000fc600028e060e */
[----:B------:R-:W-:Y:S01]  /*b6a0*/  STL [R1+0x568], R19 ;  /* 0x0005681301007387 */ /* 0x000fe20000100800 */
[----:B------:R-:W-:-:S03]  /*b6b0*/  IADD3 R15, P5, R5, R15, RZ ;  /* 0x0000000f050f7210 */ /* 0x000fc60007fbe0ff */
[----:B0-----:R-:W3:Y:S04]  /*b6c0*/  LDL.LU R118, [R1+0x4e4] ;  /* 0x0004e40001767983 */ /* 0x001ee80000300800 */
[----:B------:R-:W-:Y:S01]  /*b6d0*/  STL [R1+0x53c], R12 ;  /* 0x00053c0c01007387 */ /* 0x000fe20000100800 */
[----:B------:R-:W-:-:S03]  /*b6e0*/  IMAD.X R125, R2, 0x1, R125, P6 ;  /* 0x00000001027d7824 */ /* 0x000fc600030e067d */
[----:B------:R-:W-:Y:S01]  /*b6f0*/  STL [R1+0x534], R13 ;  /* 0x0005340d01007387 */ /* 0x000fe20000100800 */
[----:B------:R-:W-:-:S03]  /*b700*/  IADD3 R108, P6, R5, R108, RZ ;  /* 0x0000006c056c7210 */ /* 0x000fc60007fde0ff */
[----:B------:R0:W-:Y:S01]  /*b710*/  STL [R1+0x550], R125 ;  /* 0x0005507d01007387 */ /* 0x0001e20000100800 */
[----:B------:R-:W-:-:S03]  /*b720*/  IMAD.X R109, R2, 0x1, R109, P1 ;  /* 0x00000001026d7824 */ /* 0x000fc600008e066d */
[----:B------:R-:W-:Y:S04]  /*b730*/  STL [R1+0x558], R14 ;  /* 0x0005580e01007387 */ /* 0x000fe80000100800 */
[----:B0-----:R-:W4:Y:S04]  /*b740*/  LDL.LU R125, [R1+0x508] ;  /* 0x00050800017d7983 */ /* 0x001f280000300800 */
[----:B------:R-:W-:Y:S01]  /*b750*/  STL [R1+0x52c], R15 ;  /* 0x00052c0f01007387 */ /* 0x000fe20000100800 */
[----:B------:R-:W-:-:S03]  /*b760*/  IMAD.X R124, R2, 0x1, R124, P2 ;  /* 0x00000001027c7824 */ /* 0x000fc600010e067c */
[----:B------:R-:W-:Y:S04]  /*b770*/  STL [R1+0x524], R108 ;  /* 0x0005246c01007387 */ /* 0x000fe80000100800 */
[----:B------:R0:W-:Y:S04]  /*b780*/  STL [R1+0x540], R124 ;  /* 0x0005407c01007387 */ /* 0x0001e80000100800 */
[----:B------:R-:W-:Y:S04]  /*b790*/  STL [R1+0x548], R109 ;  /* 0x0005486d01007387 */ /* 0x000fe80000100800 */
[----:B0-----:R-:W4:Y:S01]  /*b7a0*/  LDL.LU R124, [R1+0x4dc] ;  /* 0x0004dc00017c7983 */ /* 0x001f220000300800 */
[C---:B------:R-:W-:Y:S01]  /*b7b0*/  IADD3 R110, P1, R5.reuse, R110, RZ ;  /* 0x0000006e056e7210 */ /* 0x040fe20007f3e0ff */
[----:B------:R-:W-:Y:S01]  /*b7c0*/  IMAD.X R113, R2, 0x1, R113, P3 ;  /* 0x0000000102717824 */ /* 0x000fe200018e0671 */
[----:B------:R-:W-:-:S02]  /*b7d0*/  IADD3 R111, P2, R5, R111, RZ ;  /* 0x0000006f056f7210 */ /* 0x000fc40007f5e0ff */
[----:B------:R-:W-:Y:S01]  /*b7e0*/  IADD3 R116, P3, R5, R116, RZ ;  /* 0x0000007405747210 */ /* 0x000fe20007f7e0ff */
[----:B------:R-:W-:Y:S01]  /*b7f0*/  STL [R1+0x51c], R110 ;  /* 0x00051c6e01007387 */ /* 0x000fe20000100800 */
[----:B------:R-:W-:-:S03]  /*b800*/  IMAD.X R112, R2, 0x1, R112, P4 ;  /* 0x0000000102707824 */ /* 0x000fc600020e0670 */
[----:B------:R0:W-:Y:S01]  /*b810*/  STL [R1+0x50c], R116 ;  /* 0x00050c7401007387 */ /* 0x0001e20000100800 */
[----:B------:R-:W-:-:S03]  /*b820*/  IADD3 R115, P4, R5, R115, RZ ;  /* 0x0000007305737210 */ /* 0x000fc60007f9e0ff */
[----:B------:R-:W-:Y:S01]  /*b830*/  STL [R1+0x514], R111 ;  /* 0x0005146f01007387 */ /* 0x000fe20000100800 */
[----:B------:R-:W-:-:S03]  /*b840*/  IMAD.X R114, R2, 0x1, R114, P5 ;  /* 0x0000000102727824 */ /* 0x000fc600028e0672 */
[----:B0-----:R-:W4:Y:S04]  /*b850*/  LDL.LU R116, [R1+0x500] ;  /* 0x0005000001747983 */ /* 0x001f280000300800 */
[----:B------:R-:W-:Y:S01]  /*b860*/  STL [R1+0x538], R113 ;  /* 0x0005387101007387 */ /* 0x000fe20000100800 */
[----:B------:R-:W-:-:S03]  /*b870*/  IADD3 R119, P5, R5, R119, RZ ;  /* 0x0000007705777210 */ /* 0x000fc60007fbe0ff */
[----:B------:R-:W-:Y:S01]  /*b880*/  STL [R1+0x530], R112 ;  /* 0x0005307001007387 */ /* 0x000fe20000100800 */
[----:B------:R-:W-:-:S03]  /*b890*/  IMAD.X R120, R2, 0x1, R120, P6 ;  /* 0x0000000102787824 */ /* 0x000fc600030e0678 */
[----:B------:R-:W-:Y:S01]  /*b8a0*/  STL [R1+0x504], R115 ;  /* 0x0005047301007387 */ /* 0x000fe20000100800 */
[----:B------:R-:W-:-:S03]  /*b8b0*/  IADD3 R117, P6, R5, R117, RZ ;  /* 0x0000007505757210 */ /* 0x000fc60007fde0ff */
[----:B------:R0:W-:Y:S01]  /*b8c0*/  STL [R1+0x520], R120 ;  /* 0x0005207801007387 */ /* 0x0001e20000100800 */
[----:B------:R-:W-:-:S03]  /*b8d0*/  IMAD.X R123, R2, 0x1, R123, P1 ;  /* 0x00000001027b7824 */ /* 0x000fc600008e067b */
[----:B------:R-:W-:Y:S01]  /*b8e0*/  STL [R1+0x528], R114 ;  /* 0x0005287201007387 */ /* 0x000fe20000100800 */
[----:B------:R-:W-:-:S03]  /*b8f0*/  IADD3 R121, P1, R5, R121, RZ ;  /* 0x0000007905797210 */ /* 0x000fc60007f3e0ff */
[----:B0-----:R-:W4:Y:S04]  /*b900*/  LDL.LU R120, [R1+0x4d4] ;  /* 0x0004d40001787983 */ /* 0x001f280000300800 */
[----:B------:R-:W-:Y:S04]  /*b910*/  STL [R1+0x4fc], R119 ;  /* 0x0004fc7701007387 */ /* 0x000fe80000100800 */
[----:B------:R-:W-:Y:S04]  /*b920*/  STL [R1+0x4f4], R117 ;  /* 0x0004f47501007387 */ /* 0x000fe80000100800 */
[----:B------:R-:W4:Y:S04]  /*b930*/  LDL.LU R16, [R1+0x4f8] ;  /* 0x0004f80001107983 */ /* 0x000f280000300800 */
[----:B------:R-:W-:Y:S04]  /*b940*/  STL [R1+0x518], R123 ;  /* 0x0005187b01007387 */ /* 0x000fe80000100800 */
[----:B------:R-:W4:Y:S04]  /*b950*/  LDL.LU R17, [R1+0x4cc] ;  /* 0x0004cc0001117983 */ /* 0x000f280000300800 */
[----:B------:R-:W-:Y:S04]  /*b960*/  STL [R1+0x4ec], R121 ;  /* 0x0004ec7901007387 */ /* 0x000fe80000100800 */
[----:B------:R-:W4:Y:S01]  /*b970*/  LDL.LU R18, [R1+0x4f0] ;  /* 0x0004f00001127983 */ /* 0x000f220000300800 */
[----:B--2---:R-:W-:-:S05]  /*b980*/  IMAD.X R122, R2, 0x1, R122, P2 ;  /* 0x00000001027a7824 */ /* 0x004fca00010e067a */
[----:B------:R0:W-:Y:S04]  /*b990*/  STL [R1+0x510], R122 ;  /* 0x0005107a01007387 */ /* 0x0001e80000100800 */
[----:B------:R-:W2:Y:S04]  /*b9a0*/  LDL.LU R19, [R1+0x4c4] ;  /* 0x0004c40001137983 */ /* 0x000ea80000300800 */
[----:B------:R-:W2:Y:S04]  /*b9b0*/  LDL.LU R12, [R1+0x4e8] ;  /* 0x0004e800010c7983 */ /* 0x000ea80000300800 */
[----:B0-----:R-:W2:Y:S04]  /*b9c0*/  LDL.LU R122, [R1+0x4bc] ;  /* 0x0004bc00017a7983 */ /* 0x001ea80000300800 */
[----:B------:R-:W2:Y:S04]  /*b9d0*/  LDL.LU R13, [R1+0x4e0] ;  /* 0x0004e000010d7983 */ /* 0x000ea80000300800 */
[----:B------:R-:W2:Y:S04]  /*b9e0*/  LDL.LU R14, [R1+0x4b4] ;  /* 0x0004b400010e7983 */ /* 0x000ea80000300800 */
[----:B------:R-:W2:Y:S01]  /*b9f0*/  LDL.LU R15, [R1+0x4d8] ;  /* 0x0004d800010f7983 */ /* 0x000ea20000300800 */
[----:B---3--:R-:W-:-:S05]  /*ba00*/  IADD3 R118, P2, R5, R118, RZ ;  /* 0x0000007605767210 */ /* 0x008fca0007f5e0ff */
[----:B------:R0:W-:Y:S04]  /*ba10*/  STL [R1+0x4e4], R118 ;  /* 0x0004e47601007387 */ /* 0x0001e80000100800 */
[----:B0-----:R-:W3:Y:S04]  /*ba20*/  LDL.LU R118, [R1+0x4ac] ;  /* 0x0004ac0001767983 */ /* 0x001ee80000300800 */
[----:B------:R-:W3:Y:S04]  /*ba30*/  LDL.LU R108, [R1+0x4d0] ;  /* 0x0004d000016c7983 */ /* 0x000ee80000300800 */
[----:B------:R-:W3:Y:S01]  /*ba40*/  LDL.LU R109, [R1+0x4a4] ;  /* 0x0004a400016d7983 */ /* 0x000ee20000300800 */
[----:B----4-:R-:W-:-:S03]  /*ba50*/  IMAD.X R125, R2, 0x1, R125, P3 ;  /* 0x00000001027d7824 */ /* 0x010fc600018e067d */
[----:B------:R-:W4:Y:S04]  /*ba60*/  LDL.LU R110, [R1+0x4c8] ;  /* 0x0004c800016e7983 */ /* 0x000f280000300800 */
[----:B------:R-:W-:Y:S04]  /*ba70*/  STL [R1+0x508], R125 ;  /* 0x0005087d01007387 */ /* 0x000fe80000100800 */
[----:B------:R-:W4:Y:S04]  /*ba80*/  LDL.LU R111, [R1+0x49c] ;  /* 0x00049c00016f7983 */ /* 0x000f280000300800 */
[----:B------:R-:W4:Y:S04]  /*ba90*/  LDL.LU R113, [R1+0x4c0] ;  /* 0x0004c00001717983 */ /* 0x000f280000300800 */
[----:B------:R-:W4:Y:S01]  /*baa0*/  LDL.LU R112, [R1+0x494] ;  /* 0x0004940001707983 */ /* 0x000f220000300800 */
[----:B------:R-:W-:-:S05]  /*bab0*/  IADD3 R124, P3, R5, R124, RZ ;  /* 0x0000007c057c7210 */ /* 0x000fca0007f7e0ff */
[----:B------:R0:W-:Y:S04]  /*bac0*/  STL [R1+0x4dc], R124 ;  /* 0x0004dc7c01007387 */ /* 0x0001e80000100800 */
[----:B0-----:R-:W4:Y:S04]  /*bad0*/  LDL.LU R124, [R1+0x4b8] ;  /* 0x0004b800017c7983 */ /* 0x001f280000300800 */
[----:B------:R-:W4:Y:S01]  /*bae0*/  LDL.LU R115, [R1+0x48c] ;  /* 0x00048c0001737983 */ /* 0x000f220000300800 */
[----:B------:R-:W-:-:S03]  /*baf0*/  IMAD.X R116, R2, 0x1, R116, P4 ;  /* 0x0000000102747824 */ /* 0x000fc600020e0674 */
[----:B------:R-:W4:Y:S04]  /*bb00*/  LDL.LU R114, [R1+0x4b0] ;  /* 0x0004b00001727983 */ /* 0x000f280000300800 */
[----:B------:R-:W4:Y:S04]  /*bb10*/  LDL.LU R119, [R1+0x484] ;  /* 0x0004840001777983 */ /* 0x000f280000300800 */
[----:B------:R0:W-:Y:S04]  /*bb20*/  STL [R1+0x500], R116 ;  /* 0x0005007401007387 */ /* 0x0001e80000100800 */
[----:B------:R-:W4:Y:S04]  /*bb30*/  LDL.LU R117, [R1+0x4a8] ;  /* 0x0004a80001757983 */ /* 0x000f280000300800 */
[----:B------:R-:W4:Y:S04]  /*bb40*/  LDL.LU R123, [R1+0x47c] ;  /* 0x00047c00017b7983 */ /* 0x000f280000300800 */
[----:B------:R-:W4:Y:S04]  /*bb50*/  LDL.LU R121, [R1+0x4a0] ;  /* 0x0004a00001797983 */ /* 0x000f280000300800 */
[----:B------:R-:W4:Y:S01]  /*bb60*/  LDL.LU R125, [R1+0x474] ;  /* 0x00047400017d7983 */ /* 0x000f220000300800 */
[----:B------:R-:W-:-:S03]  /*bb70*/  IADD3 R120, P4, R5, R120, RZ ;  /* 0x0000007805787210 */ /* 0x000fc60007f9e0ff */
[----:B0-----:R-:W4:Y:S04]  /*bb80*/  LDL.LU R116, [R1+0x498] ;  /* 0x0004980001747983 */ /* 0x001f280000300800 */
[----:B------:R0:W-:Y:S01]  /*bb90*/  STL [R1+0x4d4], R120 ;  /* 0x0004d47801007387 */ /* 0x0001e20000100800 */
[----:B------:R-:W-:-:S03]  /*bba0*/  IMAD.X R16, R2, 0x1, R16, P5 ;  /* 0x0000000102107824 */ /* 0x000fc600028e0610 */
[----:B0-----:R-:W4:Y:S01]  /*bbb0*/  LDL.LU R120, [R1+0x46c] ;  /* 0x00046c0001787983 */ /* 0x001f220000300800 */
[----:B------:R-:W-:-:S03]  /*bbc0*/  IADD3 R17, P5, R5, R17, RZ ;  /* 0x0000001105117210 */ /* 0x000fc60007fbe0ff */
[----:B------:R-:W-:Y:S01]  /*bbd0*/  STL [R1+0x4f8], R16 ;  /* 0x0004f81001007387 */ /* 0x000fe20000100800 */
[----:B------:R-:W-:-:S03]  /*bbe0*/  IMAD.X R18, R2, 0x1, R18, P6 ;  /* 0x0000000102127824 */ /* 0x000fc600030e0612 */
[----:B------:R-:W-:Y:S04]  /*bbf0*/  STL [R1+0x4cc], R17 ;  /* 0x0004cc1101007387 */ /* 0x000fe80000100800 */
[----:B------:R-:W-:Y:S01]  /*bc00*/  STL [R1+0x4f0], R18 ;  /* 0x0004f01201007387 */ /* 0x000fe20000100800 */
[C---:B--2---:R-:W-:Y:S01]  /*bc10*/  IADD3 R19, P6, R5.reuse, R19, RZ ;  /* 0x0000001305137210 */ /* 0x044fe20007fde0ff */
[C---:B------:R-:W-:Y:S01]  /*bc20*/  IMAD.X R12, R2.reuse, 0x1, R12, P1 ;  /* 0x00000001020c7824 */ /* 0x040fe200008e060c */
[----:B------:R-:W-:Y:S01]  /*bc30*/  IADD3 R122, P1, R5, R122, RZ ;  /* 0x0000007a057a7210 */ /* 0x000fe20007f3e0ff */
[----:B------:R-:W-:-:S04]  /*bc40*/  IMAD.X R13, R2, 0x1, R13, P2 ;  /* 0x00000001020d7824 */ /* 0x000fc800010e060d */
[----:B------:R0:W-:Y:S01]  /*bc50*/  STL [R1+0x4bc], R122 ;  /* 0x0004bc7a01007387 */ /* 0x0001e20000100800 */
[----:B------:R-:W-:-:S03]  /*bc60*/  IADD3 R14, P2, R5, R14, RZ ;  /* 0x0000000e050e7210 */ /* 0x000fc60007f5e0ff */
[----:B------:R-:W-:Y:S01]  /*bc70*/  STL [R1+0x4c4], R19 ;  /* 0x0004c41301007387 */ /* 0x000fe20000100800 */
[----:B------:R-:W-:-:S03]  /*bc80*/  IMAD.X R15, R2, 0x1, R15, P3 ;  /* 0x00000001020f7824 */ /* 0x000fc600018e060f */
[----:B0-----:R-:W2:Y:S04]  /*bc90*/  LDL.LU R122, [R1+0x490] ;  /* 0x00049000017a7983 */ /* 0x001ea80000300800 */
[----:B------:R-:W-:Y:S04]  /*bca0*/  STL [R1+0x4e8], R12 ;  /* 0x0004e80c01007387 */ /* 0x000fe80000100800 */
[----:B------:R-:W-:Y:S01]  /*bcb0*/  STL [R1+0x4e0], R13 ;  /* 0x0004e00d01007387 */ /* 0x000fe20000100800 */
[----:B---3--:R-:W-:-:S05]  /*bcc0*/  IADD3 R118, P3, R5, R118, RZ ;  /* 0x0000007605767210 */ /* 0x008fca0007f7e0ff */
[----:B------:R0:W-:Y:S01]  /*bcd0*/  STL [R1+0x4ac], R118 ;  /* 0x0004ac7601007387 */ /* 0x0001e20000100800 */
[----:B------:R-:W-:-:S03]  /*bce0*/  IMAD.X R108, R2, 0x1, R108, P4 ;  /* 0x00000001026c7824 */ /* 0x000fc600020e066c */
[----:B------:R-:W-:Y:S01]  /*bcf0*/  STL [R1+0x4b4], R14 ;  /* 0x0004b40e01007387 */ /* 0x000fe20000100800 */
[C---:B------:R-:W-:Y:S01]  /*bd00*/  IADD3 R109, P4, R5.reuse, R109, RZ ;  /* 0x0000006d056d7210 */ /* 0x040fe20007f9e0ff */
[----:B----4-:R-:W-:Y:S02]  /*bd10*/  IMAD.X R110, R2, 0x1, R110, P5 ;  /* 0x00000001026e7824 */ /* 0x010fe400028e066e */
[----:B0-----:R-:W3:Y:S04]  /*bd20*/  LDL.LU R118, [R1+0x464] ;  /* 0x0004640001767983 */ /* 0x001ee80000300800 */
[----:B------:R-:W-:Y:S01]  /*bd30*/  STL [R1+0x4d8], R15 ;  /* 0x0004d80f01007387 */ /* 0x000fe20000100800 */
[----:B------:R-:W-:-:S03]  /*bd40*/  IADD3 R111, P5, R5, R111, RZ ;  /* 0x0000006f056f7210 */ /* 0x000fc60007fbe0ff */
[----:B------:R-:W-:Y:S01]  /*bd50*/  STL [R1+0x4d0], R108 ;  /* 0x0004d06c01007387 */ /* 0x000fe20000100800 */
[----:B------:R-:W-:-:S03]  /*bd60*/  IMAD.X R113, R2, 0x1, R113, P6 ;  /* 0x0000000102717824 */ /* 0x000fc600030e0671 */
[----:B------:R-:W-:Y:S04]  /*bd70*/  STL [R1+0x4a4], R109 ;  /* 0x0004a46d01007387 */ /* 0x000fe80000100800 */
[----:B------:R-:W-:Y:S04]  /*bd80*/  STL [R1+0x4c8], R110 ;  /* 0x0004c86e01007387 */ /* 0x000fe80000100800 */
[----:B------:R-:W-:Y:S01]  /*bd90*/  STL [R1+0x49c], R111 ;  /* 0x00049c6f01007387 */ /* 0x000fe20000100800 */
[----:B------:R-:W-:-:S05]  /*bda0*/  IMAD.X R124, R2, 0x1, R124, P1 ;  /* 0x00000001027c7824 */ /* 0x000fca00008e067c */
[----:B------:R0:W-:Y:S04]  /*bdb0*/  STL [R1+0x4b8], R124 ;  /* 0x0004b87c01007387 */ /* 0x0001e80000100800 */
[----:B------:R-:W-:Y:S04]  /*bdc0*/  STL [R1+0x4c0], R113 ;  /* 0x0004c07101007387 */ /* 0x000fe80000100800 */
[----:B0-----:R-:W4:Y:S01]  /*bdd0*/  LDL.LU R124, [R1+0x488] ;  /* 0x00048800017c7983 */ /* 0x001f220000300800 */
[C---:B------:R-:W-:Y:S01]  /*bde0*/  IADD3 R112, P6, R5.reuse, R112, RZ ;  /* 0x0000007005707210 */ /* 0x040fe20007fde0ff */
[----:B------:R-:W-:Y:S01]  /*bdf0*/  IMAD.X R114, R2, 0x1, R114, P2 ;  /* 0x0000000102727824 */ /* 0x000fe200010e0672 */
[----:B------:R-:W-:-:S02]  /*be00*/  IADD3 R115, P1, R5, R115, RZ ;  /* 0x0000007305737210 */ /* 0x000fc40007f3e0ff */
[C---:B------:R-:W-:Y:S01]  /*be10*/  IADD3 R119, P2, R5.reuse, R119, RZ ;  /* 0x0000007705777210 */ /* 0x040fe20007f5e0ff */
[----:B------:R-:W-:Y:S01]  /*be20*/  IMAD.X R117, R2, 0x1, R117, P3 ;  /* 0x0000000102757824 */ /* 0x000fe200018e0675 */
[----:B------:R-:W-:Y:S01]  /*be30*/  STL [R1+0x494], R112 ;  /* 0x0004947001007387 */ /* 0x000fe20000100800 */
[----:B------:R-:W-:-:S03]  /*be40*/  IADD3 R123, P3, R5, R123, RZ ;  /* 0x0000007b057b7210 */ /* 0x000fc60007f7e0ff */
[----:B------:R-:W-:Y:S01]  /*be50*/  STL [R1+0x48c], R115 ;  /* 0x00048c7301007387 */ /* 0x000fe20000100800 */
[----:B------:R-:W-:-:S03]  /*be60*/  IMAD.X R121, R2, 0x1, R121, P4 ;  /* 0x0000000102797824 */ /* 0x000fc600020e0679 */
[----:B------:R-:W-:Y:S01]  /*be70*/  STL [R1+0x4b0], R114 ;  /* 0x0004b07201007387 */ /* 0x000fe20000100800 */
[----:B------:R-:W-:-:S03]  /*be80*/  IADD3 R125, P4, R5, R125, RZ ;  /* 0x0000007d057d7210 */ /* 0x000fc60007f9e0ff */
[----:B------:R-:W-:Y:S01]  /*be90*/  STL [R1+0x484], R119 ;  /* 0x0004847701007387 */ /* 0x000fe20000100800 */
[----:B------:R-:W-:-:S03]  /*bea0*/  IMAD.X R116, R2, 0x1, R116, P5 ;  /* 0x0000000102747824 */ /* 0x000fc600028e0674 */
[----:B------:R-:W-:Y:S04]  /*beb0*/  STL [R1+0x4a8], R117 ;  /* 0x0004a87501007387 */ /* 0x000fe80000100800 */
[----:B------:R-:W-:Y:S04]  /*bec0*/  STL [R1+0x47c], R123 ;  /* 0x00047c7b01007387 */ /* 0x000fe80000100800 */
[----:B------:R-:W-:Y:S01]  /*bed0*/  STL [R1+0x4a0], R121 ;  /* 0x0004a07901007387 */ /* 0x000fe20000100800 */
[----:B------:R-:W-:-:S03]  /*bee0*/  IADD3 R120, P5, R5, R120, RZ ;  /* 0x0000007805787210 */ /* 0x000fc60007fbe0ff */
[----:B------:R-:W4:Y:S04]  /*bef0*/  LDL.LU R22, [R1+0x45c] ;  /* 0x00045c0001167983 */ /* 0x000f280000300800 */
[----:B------:R-:W-:Y:S04]  /*bf00*/  STL [R1+0x474], R125 ;  /* 0x0004747d01007387 */ /* 0x000fe80000100800 */
[----:B------:R-:W4:Y:S04]  /*bf10*/  LDL.LU R23, [R1+0x480] ;  /* 0x0004800001177983 */ /* 0x000f280000300800 */
[----:B------:R-:W-:Y:S04]  /*bf20*/  STL [R1+0x498], R116 ;  /* 0x0004987401007387 */ /* 0x000fe80000100800 */
[----:B------:R-:W4:Y:S04]  /*bf30*/  LDL.LU R16, [R1+0x454] ;  /* 0x0004540001107983 */ /* 0x000f280000300800 */
[----:B------:R0:W-:Y:S04]  /*bf40*/  STL [R1+0x46c], R120 ;  /* 0x00046c7801007387 */ /* 0x0001e80000100800 */
[----:B------:R-:W4:Y:S04]  /*bf50*/  LDL.LU R17, [R1+0x478] ;  /* 0x0004780001117983 */ /* 0x000f280000300800 */
[----:B------:R-:W4:Y:S04]  /*bf60*/  LDL.LU R18, [R1+0x44c] ;  /* 0x00044c0001127983 */ /* 0x000f280000300800 */
[----:B0-----:R-:W4:Y:S04]  /*bf70*/  LDL.LU R120, [R1+0x470] ;  /* 0x0004700001787983 */ /* 0x001f280000300800 */
[----:B------:R-:W4:Y:S04]  /*bf80*/  LDL.LU R19, [R1+0x444] ;  /* 0x0004440001137983 */ /* 0x000f280000300800 */
[----:B------:R-:W4:Y:S04]  /*bf90*/  LDL.LU R12, [R1+0x468] ;  /* 0x00046800010c7983 */ /* 0x000f280000300800 */
[----:B------:R-:W4:Y:S01]  /*bfa0*/  LDL.LU R13, [R1+0x43c] ;  /* 0x00043c00010d7983 */ /* 0x000f220000300800 */
[----:B--2---:R-:W-:-:S05]  /*bfb0*/  IMAD.X R122, R2, 0x1, R122, P6 ;  /* 0x00000001027a7824 */ /* 0x004fca00030e067a */
[----:B------:R0:W-:Y:S04]  /*bfc0*/  STL [R1+0x490], R122 ;  /* 0x0004907a01007387 */ /* 0x0001e80000100800 */
[----:B0-----:R-:W2:Y:S04]  /*bfd0*/  LDL.LU R122, [R1+0x460] ;  /* 0x00046000017a7983 */ /* 0x001ea80000300800 */
[----:B------:R-:W2:Y:S04]  /*bfe0*/  LDL.LU R14, [R1+0x434] ;  /* 0x00043400010e7983 */ /* 0x000ea80000300800 */
[----:B------:R-:W2:Y:S04]  /*bff0*/  LDL.LU R15, [R1+0x458] ;  /* 0x00045800010f7983 */ /* 0x000ea80000300800 */
[----:B------:R-:W2:Y:S01]  /*c000*/  LDL.LU R108, [R1+0x42c] ;  /* 0x00042c00016c7983 */ /* 0x000ea20000300800 */
[----:B---3--:R-:W-:-:S05]  /*c010*/  IADD3 R118, P6, R5, R118, RZ ;  /* 0x0000007605767210 */ /* 0x008fca0007fde0ff */
[----:B------:R0:W-:Y:S04]  /*c020*/  STL [R1+0x464], R118 ;  /* 0x0004647601007387 */ /* 0x0001e80000100800 */
[----:B------:R-:W3:Y:S04]  /*c030*/  LDL.LU R109, [R1+0x450] ;  /* 0x00045000016d7983 */ /* 0x000ee80000300800 */
[----:B------:R-:W3:Y:S04]  /*c040*/  LDL.LU R110, [R1+0x424] ;  /* 0x00042400016e7983 */ /* 0x000ee80000300800 */
[----:B------:R-:W3:Y:S04]  /*c050*/  LDL.LU R111, [R1+0x448] ;  /* 0x00044800016f7983 */ /* 0x000ee80000300800 */
[----:B------:R-:W3:Y:S04]  /*c060*/  LDL.LU R113, [R1+0x41c] ;  /* 0x00041c0001717983 */ /* 0x000ee80000300800 */
[----:B0-----:R-:W3:Y:S04]  /*c070*/  LDL.LU R118, [R1+0x440] ;  /* 0x0004400001767983 */ /* 0x001ee80000300800 */
[----:B------:R-:W3:Y:S04]  /*c080*/  LDL.LU R112, [R1+0x414] ;  /* 0x0004140001707983 */ /* 0x000ee80000300800 */
[----:B------:R-:W3:Y:S04]  /*c090*/  LDL.LU R115, [R1+0x438] ;  /* 0x0004380001737983 */ /* 0x000ee80000300800 */
[----:B------:R-:W3:Y:S01]  /*c0a0*/  LDL.LU R114, [R1+0x40c] ;  /* 0x00040c0001727983 */ /* 0x000ee20000300800 */
[----:B----4-:R-:W-:-:S05]  /*c0b0*/  IMAD.X R124, R2, 0x1, R124, P1 ;  /* 0x00000001027c7824 */ /* 0x010fca00008e067c */
[----:B------:R0:W-:Y:S04]  /*c0c0*/  STL [R1+0x488], R124 ;  /* 0x0004887c01007387 */ /* 0x0001e80000100800 */
[----:B------:R-:W4:Y:S04]  /*c0d0*/  LDL.LU R119, [R1+0x430] ;  /* 0x0004300001777983 */ /* 0x000f280000300800 */
[----:B------:R-:W4:Y:S04]  /*c0e0*/  LDL.LU R117, [R1+0x404] ;  /* 0x0004040001757983 */ /* 0x000f280000300800 */
[----:B------:R-:W4:Y:S04]  /*c0f0*/  LDL.LU R123, [R1+0x428] ;  /* 0x00042800017b7983 */ /* 0x000f280000300800 */
[----:B------:R-:W4:Y:S04]  /*c100*/  LDL.LU R121, [R1+0x3fc] ;  /* 0x0003fc0001797983 */ /* 0x000f280000300800 */
[----:B------:R-:W4:Y:S04]  /*c110*/  LDL.LU R125, [R1+0x420] ;  /* 0x00042000017d7983 */ /* 0x000f280000300800 */
[----:B------:R-:W4:Y:S04]  /*c120*/  LDL.LU R116, [R1+0x3f4] ;  /* 0x0003f40001747983 */ /* 0x000f280000300800 */
[----:B0-----:R-:W4:Y:S01]  /*c130*/  LDL.LU R124, [R1+0x418] ;  /* 0x00041800017c7983 */ /* 0x001f220000300800 */
[----:B------:R-:W-:Y:S01]  /*c140*/  IADD3 R22, P1, R5, R22, RZ ;  /* 0x0000001605167210 */ /* 0x000fe20007f3e0ff */
[----:B------:R-:W-:-:S04]  /*c150*/  IMAD.X R23, R2, 0x1, R23, P2 ;  /* 0x0000000102177824 */ /* 0x000fc800010e0617 */
        /* <DEDUP_REMOVED lines=12> */
[----:B0-----:R-:W4:Y:S04]  /*c220*/  LDL.LU R120, [R1+0x3e0] ;  /* 0x0003e00001787983 */ /* 0x001f280000300800 */
[----:B------:R-:W-:Y:S04]  /*c230*/  STL [R1+0x44c], R18 ;  /* 0x00044c1201007387 */ /* 0x000fe80000100800 */
[----:B------:R-:W-:Y:S01]  /*c240*/  STL [R1+0x444], R19 ;  /* 0x0004441301007387 */ /* 0x000fe20000100800 */
[----:B--2---:R-:W-:Y:S01]  /*c250*/  IMAD.X R122, R2, 0x1, R122, P6 ;  /* 0x00000001027a7824 */ /* 0x004fe200030e067a */
[----:B------:R-:W-:-:S04]  /*c260*/  IADD3 R14, P6, R5, R14, RZ ;  /* 0x0000000e050e7210 */ /* 0x000fc80007fde0ff */
[----:B------:R0:W-:Y:S01]  /*c270*/  STL [R1+0x460], R122 ;  /* 0x0004607a01007387 */ /* 0x0001e20000100800 */
[----:B------:R-:W-:-:S03]  /*c280*/  IMAD.X R15, R2, 0x1, R15, P1 ;  /* 0x00000001020f7824 */ /* 0x000fc600008e060f */
[----:B------:R-:W-:Y:S01]  /*c290*/  STL [R1+0x468], R12 ;  /* 0x0004680c01007387 */ /* 0x000fe20000100800 */
[----:B------:R-:W-:-:S03]  /*c2a0*/  IADD3 R108, P1, R5, R108, RZ ;  /* 0x0000006c056c7210 */ /* 0x000fc60007f3e0ff */
[----:B0-----:R-:W2:Y:S04]  /*c2b0*/  LDL.LU R122, [R1+0x410] ;  /* 0x00041000017a7983 */ /* 0x001ea80000300800 */
[----:B------:R-:W-:Y:S04]  /*c2c0*/  STL [R1+0x43c], R13 ;  /* 0x00043c0d01007387 */ /* 0x000fe80000100800 */
[----:B------:R-:W-:Y:S04]  /*c2d0*/  STL [R1+0x434], R14 ;  /* 0x0004340e01007387 */ /* 0x000fe80000100800 */
[----:B------:R-:W-:Y:S04]  /*c2e0*/  STL [R1+0x458], R15 ;  /* 0x0004580f01007387 */ /* 0x000fe80000100800 */
[----:B------:R-:W-:Y:S01]  /*c2f0*/  STL [R1+0x42c], R108 ;  /* 0x00042c6c01007387 */ /* 0x000fe20000100800 */
[----:B---3--:R-:W-:Y:S01]  /*c300*/  IMAD.X R109, R2, 0x1, R109, P2 ;  /* 0x00000001026d7824 */ /* 0x008fe200010e066d */
[----:B------:R-:W-:-:S04]  /*c310*/  IADD3 R110, P2, R5, R110, RZ ;  /* 0x0000006e056e7210 */ /* 0x000fc80007f5e0ff */
[----:B------:R-:W-:Y:S01]  /*c320*/  STL [R1+0x450], R109 ;  /* 0x0004506d01007387 */ /* 0x000fe20000100800 */
[----:B------:R-:W-:-:S03]  /*c330*/  IMAD.X R111, R2, 0x1, R111, P3 ;  /* 0x00000001026f7824 */ /* 0x000fc600018e066f */
[----:B------:R-:W-:Y:S01]  /*c340*/  STL [R1+0x424], R110 ;  /* 0x0004246e01007387 */ /* 0x000fe20000100800 */
        /* <DEDUP_REMOVED lines=8> */
[----:B------:R-:W-:Y:S04]  /*c3d0*/  STL [R1+0x41c], R113 ;  /* 0x00041c7101007387 */ /* 0x000fe80000100800 */
[----:B------:R-:W-:Y:S04]  /*c3e0*/  STL [R1+0x414], R112 ;  /* 0x0004147001007387 */ /* 0x000fe80000100800 */
[----:B------:R-:W-:Y:S04]  /*c3f0*/  STL [R1+0x438], R115 ;  /* 0x0004387301007387 */ /* 0x000fe80000100800 */
[----:B------:R-:W-:Y:S01]  /*c400*/  STL [R1+0x40c], R114 ;  /* 0x00040c7201007387 */ /* 0x000fe20000100800 */
[----:B----4-:R-:W-:Y:S01]  /*c410*/  IMAD.X R119, R2, 0x1, R119, P6 ;  /* 0x0000000102777824 */ /* 0x010fe200030e0677 */
[----:B------:R-:W-:-:S04]  /*c420*/  IADD3 R117, P6, R5, R117, RZ ;  /* 0x0000007505757210 */ /* 0x000fc80007fde0ff */
[----:B------:R-:W-:Y:S01]  /*c430*/  STL [R1+0x430], R119 ;  /* 0x0004307701007387 */ /* 0x000fe20000100800 */
[----:B------:R-:W-:-:S03]  /*c440*/  IMAD.X R123, R2, 0x1, R123, P1 ;  /* 0x00000001027b7824 */ /* 0x000fc600008e067b */
[----:B------:R-:W-:Y:S01]  /*c450*/  STL [R1+0x404], R117 ;  /* 0x0004047501007387 */ /* 0x000fe20000100800 */
[----:B------:R-:W-:-:S03]  /*c460*/  IADD3 R121, P1, R5, R121, RZ ;  /* 0x0000007905797210 */ /* 0x000fc60007f3e0ff */
[----:B------:R-:W-:Y:S01]  /*c470*/  STL [R1+0x428], R123 ;  /* 0x0004287b01007387 */ /* 0x000fe20000100800 */
[----:B------:R-:W-:-:S03]  /*c480*/  IMAD.X R125, R2, 0x1, R125, P2 ;  /* 0x00000001027d7824 */ /* 0x000fc600010e067d */
[----:B------:R-:W-:Y:S01]  /*c490*/  STL [R1+0x3fc], R121 ;  /* 0x0003fc7901007387 */ /* 0x000fe20000100800 */
[----:B------:R-:W-:-:S03]  /*c4a0*/  IADD3 R116, P2, R5, R116, RZ ;  /* 0x0000007405747210 */ /* 0x000fc60007f5e0ff */
[----:B------:R-:W4:Y:S01]  /*c4b0*/  LDL.LU R22, [R1+0x408] ;  /* 0x0004080001167983 */ /* 0x000f220000300800 */
[----:B------:R-:W-:-:S03]  /*c4c0*/  IMAD.X R124, R2, 0x1, R124, P3 ;  /* 0x00000001027c7824 */ /* 0x000fc600018e067c */
        /* <DEDUP_REMOVED lines=11> */
[----:B------:R-:W-:-:S05]  /*c580*/  IADD3 R120, P3, R5, R120, RZ ;  /* 0x0000007805787210 */ /* 0x000fca0007f7e0ff */
[----:B------:R0:W-:Y:S04]  /*c590*/  STL [R1+0x3e0], R120 ;  /* 0x0003e07801007387 */ /* 0x0001e80000100800 */
[----:B0-----:R-:W4:Y:S04]  /*c5a0*/  LDL.LU R120, [R1+0x3b0] ;  /* 0x0003b00001787983 */ /* 0x001f280000300800 */
[----:B------:R-:W4:Y:S04]  /*c5b0*/  LDL.LU R14, [R1+0x3d4] ;  /* 0x0003d400010e7983 */ /* 0x000f280000300800 */
[----:B------:R-:W4:Y:S04]  /*c5c0*/  LDL.LU R15, [R1+0x3a8] ;  /* 0x0003a800010f7983 */ /* 0x000f280000300800 */
[----:B------:R-:W4:Y:S01]  /*c5d0*/  LDL.LU R108, [R1+0x3cc] ;  /* 0x0003cc00016c7983 */ /* 0x000f220000300800 */
[----:B--2---:R-:W-:-:S05]  /*c5e0*/  IMAD.X R122, R2, 0x1, R122, P4 ;  /* 0x00000001027a7824 */ /* 0x004fca00020e067a */
[----:B------:R0:W-:Y:S04]  /*c5f0*/  STL [R1+0x410], R122 ;  /* 0x0004107a01007387 */ /* 0x0001e80000100800 */
[----:B------:R-:W2:Y:S04]  /*c600*/  LDL.LU R109, [R1+0x3a0] ;  /* 0x0003a000016d7983 */ /* 0x000ea80000300800 */
[----:B------:R-:W2:Y:S04]  /*c610*/  LDL.LU R110, [R1+0x3c4] ;  /* 0x0003c400016e7983 */ /* 0x000ea80000300800 */
        /* <DEDUP_REMOVED lines=12> */
[----:B------:R-:W3:Y:S04]  /*c6e0*/  LDL.LU R125, [R1+0x370] ;  /* 0x00037000017d7983 */ /* 0x000ee80000300800 */
[----:B------:R-:W3:Y:S04]  /*c6f0*/  LDL.LU R116, [R1+0x394] ;  /* 0x0003940001747983 */ /* 0x000ee80000300800 */
[----:B0-----:R-:W3:Y:S01]  /*c700*/  LDL.LU R118, [R1+0x368] ;  /* 0x0003680001767983 */ /* 0x001ee20000300800 */
[----:B----4-:R-:W-:Y:S01]  /*c710*/  IMAD.X R22, R2, 0x1, R22, P5 ;  /* 0x0000000102167824 */ /* 0x010fe200028e0616 */
[----:B------:R-:W-:-:S04]  /*c720*/  IADD3 R23, P5, R5, R23, RZ ;  /* 0x0000001705177210 */ /* 0x000fc80007fbe0ff */
[----:B------:R-:W-:Y:S01]  /*c730*/  STL [R1+0x408], R22 ;  /* 0x0004081601007387 */ /* 0x000fe20000100800 */
[----:B------:R-:W-:-:S03]  /*c740*/  IMAD.X R16, R2, 0x1, R16, P6 ;  /* 0x0000000102107824 */ /* 0x000fc600030e0610 */
[----:B------:R-:W-:Y:S04]  /*c750*/  STL [R1+0x3d0], R23 ;  /* 0x0003d01701007387 */ /* 0x000fe80000100800 */
[----:B------:R-:W-:Y:S01]  /*c760*/  STL [R1+0x400], R16 ;  /* 0x0004001001007387 */ /* 0x000fe20000100800 */
[C---:B------:R-:W-:Y:S01]  /*c770*/  IADD3 R17, P6, R5.reuse, R17, RZ ;  /* 0x0000001105117210 */ /* 0x040fe20007fde0ff */
[----:B------:R-:W-:Y:S01]  /*c780*/  IMAD.X R18, R2, 0x1, R18, P1 ;  /* 0x0000000102127824 */ /* 0x000fe200008e0612 */
[----:B------:R-:W-:-:S05]  /*c790*/  IADD3 R124, P1, R5, R124, RZ ;  /* 0x0000007c057c7210 */ /* 0x000fca0007f3e0ff */
[----:B------:R0:W-:Y:S04]  /*c7a0*/  STL [R1+0x3c0], R124 ;  /* 0x0003c07c01007387 */ /* 0x0001e80000100800 */
[----:B------:R-:W-:Y:S04]  /*c7b0*/  STL [R1+0x3c8], R17 ;  /* 0x0003c81101007387 */ /* 0x000fe80000100800 */
[----:B0-----:R-:W4:Y:S01]  /*c7c0*/  LDL.LU R124, [R1+0x38c] ;  /* 0x00038c00017c7983 */ /* 0x001f220000300800 */
[C---:B------:R-:W-:Y:S02]  /*c7d0*/  IMAD.X R19, R2.reuse, 0x1, R19, P2 ;  /* 0x0000000102137824 */ /* 0x040fe400010e0613 */
[C---:B------:R-:W-:Y:S01]  /*c7e0*/  IMAD.X R13, R2.reuse, 0x1, R13, P3 ;  /* 0x00000001020d7824 */ /* 0x040fe200018e060d */
[C---:B------:R-:W-:Y:S01]  /*c7f0*/  IADD3 R12, P2, R5.reuse, R12, RZ ;  /* 0x0000000c050c7210 */ /* 0x040fe20007f5e0ff */
[----:B------:R-:W-:Y:S04]  /*c800*/  STL [R1+0x3f8], R18 ;  /* 0x0003f81201007387 */ /* 0x000fe80000100800 */
[----:B------:R-:W-:Y:S01]  /*c810*/  STL [R1+0x3f0], R19 ;  /* 0x0003f01301007387 */ /* 0x000fe20000100800 */
[----:B------:R-:W-:Y:S01]  /*c820*/  IADD3 R120, P3, R5, R120, RZ ;  /* 0x0000007805787210 */ /* 0x000fe20007f7e0ff */
[----:B------:R-:W-:-:S04]  /*c830*/  IMAD.X R14, R2, 0x1, R14, P4 ;  /* 0x00000001020e7824 */ /* 0x000fc800020e060e */
[----:B------:R0:W-:Y:S01]  /*c840*/  STL [R1+0x3b0], R120 ;  /* 0x0003b07801007387 */ /* 0x0001e20000100800 */
[----:B------:R-:W-:-:S03]  /*c850*/  IADD3 R15, P4, R5, R15, RZ ;  /* 0x0000000f050f7210 */ /* 0x000fc60007f9e0ff */
[----:B------:R-:W-:Y:S01]  /*c860*/  STL [R1+0x3b8], R12 ;  /* 0x0003b80c01007387 */ /* 0x000fe20000100800 */
[----:B------:R-:W-:-:S03]  /*c870*/  IMAD.X R108, R2, 0x1, R108, P5 ;  /* 0x00000001026c7824 */ /* 0x000fc600028e066c */
[----:B0-----:R-:W4:Y:S04]  /*c880*/  LDL.LU R120, [R1+0x360] ;  /* 0x0003600001787983 */ /* 0x001f280000300800 */
[----:B------:R-:W-:Y:S04]  /*c890*/  STL [R1+0x3dc], R13 ;  /* 0x0003dc0d01007387 */ /* 0x000fe80000100800 */
[----:B------:R-:W-:Y:S04]  /*c8a0*/  STL [R1+0x3d4], R14 ;  /* 0x0003d40e01007387 */ /* 0x000fe80000100800 */
[----:B------:R-:W-:Y:S04]  /*c8b0*/  STL [R1+0x3a8], R15 ;  /* 0x0003a80f01007387 */ /* 0x000fe80000100800 */
[----:B------:R-:W-:Y:S01]  /*c8c0*/  STL [R1+0x3cc], R108 ;  /* 0x0003cc6c01007387 */ /* 0x000fe20000100800 */
[----:B--2---:R-:W-:Y:S01]  /*c8d0*/  IADD3 R109, P5, R5, R109, RZ ;  /* 0x0000006d056d7210 */ /* 0x004fe20007fbe0ff */
[----:B------:R-:W-:-:S04]  /*c8e0*/  IMAD.X R110, R2, 0x1, R110, P6 ;  /* 0x00000001026e7824 */ /* 0x000fc800030e066e */
[----:B------:R-:W-:Y:S01]  /*c8f0*/  STL [R1+0x3a0], R109 ;  /* 0x0003a06d01007387 */ /* 0x000fe20000100800 */
[C---:B------:R-:W-:Y:S01]  /*c900*/  IADD3 R111, P6, R5.reuse, R111, RZ ;  /* 0x0000006f056f7210 */ /* 0x040fe20007fde0ff */
[C---:B------:R-:W-:Y:S01]  /*c910*/  IMAD.X R113, R2.reuse, 0x1, R113, P1 ;  /* 0x0000000102717824 */ /* 0x040fe200008e0671 */
[----:B------:R-:W-:Y:S01]  /*c920*/  IADD3 R122, P1, R5, R122, RZ ;  /* 0x0000007a057a7210 */ /* 0x000fe20007f3e0ff */
[----:B------:R-:W-:Y:S01]  /*c930*/  STL [R1+0x3c4], R110 ;  /* 0x0003c46e01007387 */ /* 0x000fe20000100800 */
[----:B------:R-:W-:-:S03]  /*c940*/  IMAD.X R112, R2, 0x1, R112, P2 ;  /* 0x0000000102707824 */ /* 0x000fc600010e0670 */
[----:B------:R0:W-:Y:S01]  /*c950*/  STL [R1+0x390], R122 ;  /* 0x0003907a01007387 */ /* 0x0001e20000100800 */
[----:B------:R-:W-:-:S03]  /*c960*/  IADD3 R115, P2, R5, R115, RZ ;  /* 0x0000007305737210 */ /* 0x000fc60007f5e0ff */
[----:B------:R-:W-:Y:S01]  /*c970*/  STL [R1+0x398], R111 ;  /* 0x0003986f01007387 */ /* 0x000fe20000100800 */
[----:B------:R-:W-:-:S03]  /*c980*/  IMAD.X R114, R2, 0x1, R114, P3 ;  /* 0x0000000102727824 */ /* 0x000fc600018e0672 */
[----:B0-----:R-:W2:Y:S04]  /*c990*/  LDL.LU R122, [R1+0x384] ;  /* 0x00038400017a7983 */ /* 0x001ea80000300800 */
[----:B------:R-:W-:Y:S04]  /*c9a0*/  STL [R1+0x3bc], R113 ;  /* 0x0003bc7101007387 */ /* 0x000fe80000100800 */
[----:B------:R-:W-:Y:S04]  /*c9b0*/  STL [R1+0x3b4], R112 ;  /* 0x0003b47001007387 */ /* 0x000fe80000100800 */
[----:B------:R-:W-:Y:S04]  /*c9c0*/  STL [R1+0x388], R115 ;  /* 0x0003887301007387 */ /* 0x000fe80000100800 */
[----:B------:R-:W-:Y:S01]  /*c9d0*/  STL [R1+0x3ac], R114 ;  /* 0x0003ac7201007387 */ /* 0x000fe20000100800 */
[----:B---3--:R-:W-:Y:S01]  /*c9e0*/  IADD3 R119, P3, R5, R119, RZ ;  /* 0x0000007705777210 */ /* 0x008fe20007f7e0ff */
[----:B------:R-:W-:-:S04]  /*c9f0*/  IMAD.X R117, R2, 0x1, R117, P4 ;  /* 0x0000000102757824 */ /* 0x000fc800020e0675 */
        /* <DEDUP_REMOVED lines=8> */
[----:B------:R-:W3:Y:S01]  /*ca80*/  LDL.LU R22, [R1+0x358] ;  /* 0x0003580001167983 */ /* 0x000ee20000300800 */
[----:B------:R-:W-:-:S03]  /*ca90*/  IADD3 R118, P6, R5, R118, RZ ;  /* 0x0000007605767210 */ /* 0x000fc60007fde0ff */
[----:B------:R-:W-:Y:S04]  /*caa0*/  STL [R1+0x370], R125 ;  /* 0x0003707d01007387 */ /* 0x000fe80000100800 */
[----:B------:R-:W3:Y:S04]  /*cab0*/  LDL.LU R23, [R1+0x37c] ;  /* 0x00037c0001177983 */ /* 0x000ee80000300800 */
[----:B------:R-:W-:Y:S04]  /*cac0*/  STL [R1+0x394], R116 ;  /* 0x0003947401007387 */ /* 0x000fe80000100800 */
[----:B------:R-:W3:Y:S04]  /*cad0*/  LDL.LU R16, [R1+0x350] ;  /* 0x0003500001107983 */ /* 0x000ee80000300800 */
[----:B------:R-:W-:Y:S04]  /*cae0*/  STL [R1+0x368], R118 ;  /* 0x0003687601007387 */ /* 0x000fe80000100800 */
[----:B------:R-:W3:Y:S04]  /*caf0*/  LDL.LU R17, [R1+0x374] ;  /* 0x0003740001117983 */ /* 0x000ee80000300800 */
[----:B------:R-:W3:Y:S04]  /*cb00*/  LDL.LU R18, [R1+0x348] ;  /* 0x0003480001127983 */ /* 0x000ee80000300800 */
[----:B------:R-:W3:Y:S04]  /*cb10*/  LDL.LU R19, [R1+0x36c] ;  /* 0x00036c0001137983 */ /* 0x000ee80000300800 */
[----:B------:R-:W3:Y:S04]  /*cb20*/  LDL.LU R12, [R1+0x340] ;  /* 0x00034000010c7983 */ /* 0x000ee80000300800 */
[----:B------:R-:W3:Y:S01]  /*cb30*/  LDL.LU R13, [R1+0x364] ;  /* 0x00036400010d7983 */ /* 0x000ee20000300800 */
[----:B----4-:R-:W-:-:S05]  /*cb40*/  IMAD.X R124, R2, 0x1, R124, P1 ;  /* 0x00000001027c7824 */ /* 0x010fca00008e067c */
[----:B------:R0:W-:Y:S04]  /*cb50*/  STL [R1+0x38c], R124 ;  /* 0x00038c7c01007387 */ /* 0x0001e80000100800 */
[----:B0-----:R-:W4:Y:S04]  /*cb60*/  LDL.LU R124, [R1+0x338] ;  /* 0x00033800017c7983 */ /* 0x001f280000300800 */
[----:B------:R-:W4:Y:S04]  /*cb70*/  LDL.LU R14, [R1+0x35c] ;  /* 0x00035c00010e7983 */ /* 0x000f280000300800 */
[----:B------:R-:W4:Y:S04]  /*cb80*/  LDL.LU R15, [R1+0x330] ;  /* 0x00033000010f7983 */ /* 0x000f280000300800 */
[----:B------:R-:W4:Y:S01]  /*cb90*/  LDL.LU R108, [R1+0x354] ;  /* 0x00035400016c7983 */ /* 0x000f220000300800 */
[----:B------:R-:W-:-:S05]  /*cba0*/  IADD3 R120, P1, R5, R120, RZ ;  /* 0x0000007805787210 */ /* 0x000fca0007f3e0ff */
[----:B------:R0:W-:Y:S04]  /*cbb0*/  STL [R1+0x360], R120 ;  /* 0x0003607801007387 */ /* 0x0001e80000100800 */
[----:B------:R-:W4:Y:S04]  /*cbc0*/  LDL.LU R109, [R1+0x328] ;  /* 0x00032800016d7983 */ /* 0x000f280000300800 */
[----:B------:R-:W4:Y:S04]  /*cbd0*/  LDL.LU R110, [R1+0x34c] ;  /* 0x00034c00016e7983 */ /* 0x000f280000300800 */
        /* <DEDUP_REMOVED lines=12> */
[----:B------:R-:W2:Y:S04]  /*cca0*/  LDL.LU R125, [R1+0x2f8] ;  /* 0x0002f800017d7983 */ /* 0x000ea80000300800 */
[----:B------:R-:W2:Y:S04]  /*ccb0*/  LDL.LU R116, [R1+0x31c] ;  /* 0x00031c0001747983 */ /* 0x000ea80000300800 */
[----:B------:R-:W2:Y:S04]  /*ccc0*/  LDL.LU R118, [R1+0x2f0] ;  /* 0x0002f00001767983 */ /* 0x000ea80000300800 */
[----:B0-----:R-:W2:Y:S01]  /*ccd0*/  LDL.LU R122, [R1+0x314] ;  /* 0x00031400017a7983 */ /* 0x001ea20000300800 */
        /* <DEDUP_REMOVED lines=10> */
[----:B------:R-:W-:Y:S01]  /*cd80*/  STL [R1+0x348], R18 ;  /* 0x0003481201007387 */ /* 0x000fe20000100800 */
[C---:B------:R-:W-:Y:S01]  /*cd90*/  IADD3 R12, P5, R5.reuse, R12, RZ ;  /* 0x0000000c050c7210 */ /* 0x040fe20007fbe0ff */
[----:B------:R-:W-:Y:S02]  /*cda0*/  IMAD.X R13, R2, 0x1, R13, P6 ;  /* 0x00000001020d7824 */ /* 0x000fe400030e060d */
[----:B------:R-:W-:Y:S01]  /*cdb0*/  STL [R1+0x36c], R19 ;  /* 0x00036c1301007387 */ /* 0x000fe20000100800 */
[----:B----4-:R-:W-:-:S05]  /*cdc0*/  IADD3 R124, P6, R5, R124, RZ ;  /* 0x0000007c057c7210 */ /* 0x010fca0007fde0ff */
[----:B------:R0:W-:Y:S04]  /*cdd0*/  STL [R1+0x338], R124 ;  /* 0x0003387c01007387 */ /* 0x0001e80000100800 */
[----:B------:R-:W-:Y:S04]  /*cde0*/  STL [R1+0x340], R12 ;  /* 0x0003400c01007387 */ /* 0x000fe80000100800 */
[----:B0-----:R-:W3:Y:S01]  /*cdf0*/  LDL.LU R124, [R1+0x2e8] ;  /* 0x0002e800017c7983 */ /* 0x001ee20000300800 */
[C---:B------:R-:W-:Y:S01]  /*ce00*/  IMAD.X R14, R2.reuse, 0x1, R14, P1 ;  /* 0x00000001020e7824 */ /* 0x040fe200008e060e */
[C---:B------:R-:W-:Y:S01]  /*ce10*/  IADD3 R15, P1, R5.reuse, R15, RZ ;  /* 0x0000000f050f7210 */ /* 0x040fe20007f3e0ff */
[----:B------:R-:W-:Y:S01]  /*ce20*/  IMAD.X R108, R2, 0x1, R108, P2 ;  /* 0x00000001026c7824 */ /* 0x000fe200010e066c */
[----:B------:R-:W-:Y:S04]  /*ce30*/  STL [R1+0x364], R13 ;  /* 0x0003640d01007387 */ /* 0x000fe80000100800 */
[----:B------:R-:W-:Y:S04]  /*ce40*/  STL [R1+0x35c], R14 ;  /* 0x00035c0e01007387 */ /* 0x000fe80000100800 */
[----:B------:R-:W-:Y:S01]  /*ce50*/  STL [R1+0x330], R15 ;  /* 0x0003300f01007387 */ /* 0x000fe20000100800 */
[----:B------:R-:W-:-:S03]  /*ce60*/  IADD3 R109, P2, R5, R109, RZ ;  /* 0x0000006d056d7210 */ /* 0x000fc60007f5e0ff */
[----:B------:R-:W-:Y:S01]  /*ce70*/  STL [R1+0x354], R108 ;  /* 0x0003546c01007387 */ /* 0x000fe20000100800 */
[----:B------:R-:W-:-:S03]  /*ce80*/  IMAD.X R110, R2, 0x1, R110, P3 ;  /* 0x00000001026e7824 */ /* 0x000fc600018e066e */
        /* <DEDUP_REMOVED lines=27> */
[----:B------:R-:W2:Y:S01]  /*d040*/  LDL.LU R21, [R1+0x2e0] ;  /* 0x0002e00001157983 */ /* 0x000ea20000300800 */
[----:B------:R-:W-:-:S03]  /*d050*/  IMAD.X R122, R2, 0x1, R122, P4 ;  /* 0x00000001027a7824 */ /* 0x000fc600020e067a */
[----:B------:R-:W-:Y:S04]  /*d060*/  STL [R1+0x31c], R116 ;  /* 0x00031c7401007387 */ /* 0x000fe80000100800 */
[----:B------:R-:W2:Y:S04]  /*d070*/  LDL.LU R22, [R1+0x304] ;  /* 0x0003040001167983 */ /* 0x000ea80000300800 */
[----:B------:R-:W-:Y:S04]  /*d080*/  STL [R1+0x2f0], R118 ;  /* 0x0002f07601007387 */ /* 0x000fe80000100800 */
[----:B------:R-:W2:Y:S04]  /*d090*/  LDL.LU R23, [R1+0x2d8] ;  /* 0x0002d80001177983 */ /* 0x000ea80000300800 */
[----:B------:R0:W-:Y:S04]  /*d0a0*/  STL [R1+0x314], R122 ;  /* 0x0003147a01007387 */ /* 0x0001e80000100800 */
[----:B------:R-:W2:Y:S04]  /*d0b0*/  LDL.LU R16, [R1+0x2fc] ;  /* 0x0002fc0001107983 */ /* 0x000ea80000300800 */
[----:B------:R-:W2:Y:S04]  /*d0c0*/  LDL.LU R17, [R1+0x2d0] ;  /* 0x0002d00001117983 */ /* 0x000ea80000300800 */
        /* <DEDUP_REMOVED lines=26> */
[----:B------:R-:W4:Y:S04]  /*d270*/  LDL.LU R118, [R1+0x29c] ;  /* 0x00029c0001767983 */ /* 0x000f280000300800 */
[----:B0-----:R-:W4:Y:S01]  /*d280*/  LDL.LU R120, [R1+0x270] ;  /* 0x0002700001787983 */ /* 0x001f220000300800 */
        /* <DEDUP_REMOVED lines=32> */
[----:B------:R-:W-:-:S05]  /*d490*/  IMAD.X R124, R2, 0x1, R124, P2 ;  /* 0x00000001027c7824 */ /* 0x000fca00010e067c */
[----:B------:R0:W-:Y:S04]  /*d4a0*/  STL [R1+0x2c4], R124 ;  /* 0x0002c47c01007387 */ /* 0x0001e80000100800 */
[----:B------:R1:W-:Y:S04]  /*d4b0*/  STL [R1+0x2cc], R111 ;  /* 0x0002cc6f01007387 */ /* 0x0003e80000100800 */
[----:B0-----:R-:W3:Y:S01]  /*d4c0*/  LDL.LU R124, [R1+0x268] ;  /* 0x00026800017c7983 */ /* 0x001ee20000300800 */
[C---:B------:R-:W-:Y:S01]  /*d4d0*/  IADD3 R113, P1, R5.reuse, R113, RZ ;  /* 0x0000007105717210 */ /* 0x040fe20007f3e0ff */
[----:B------:R-:W-:Y:S01]  /*d4e0*/  IMAD.X R115, R2, 0x1, R115, P3 ;  /* 0x0000000102737824 */ /* 0x000fe200018e0673 */
[----:B------:R-:W-:-:S02]  /*d4f0*/  IADD3 R112, P2, R5, R112, RZ ;  /* 0x0000007005707210 */ /* 0x000fc40007f5e0ff */
[----:B------:R-:W-:Y:S01]  /*d500*/  IADD3 R114, P3, R5, R114, RZ ;  /* 0x0000007205727210 */ /* 0x000fe20007f7e0ff */
[----:B------:R0:W-:Y:S04]  /*d510*/  STL [R1+0x2a0], R113 ;  /* 0x0002a07101007387 */ /* 0x0001e80000100800 */
[----:B------:R0:W-:Y:S01]  /*d520*/  STL [R1+0x298], R112 ;  /* 0x0002987001007387 */ /* 0x0001e20000100800 */
[----:B----4-:R-:W-:-:S03]  /*d530*/  IMAD.X R119, R2, 0x1, R119, P4 ;  /* 0x0000000102777824 */ /* 0x010fc600020e0677 */
[----:B------:R4:W-:Y:S01]  /*d540*/  STL [R1+0x2bc], R115 ;  /* 0x0002bc7301007387 */ /* 0x0009e20000100800 */
[----:B------:R-:W-:-:S03]  /*d550*/  IADD3 R117, P4, R5, R117, RZ ;  /* 0x0000007505757210 */ /* 0x000fc60007f9e0ff */
[----:B------:R4:W-:Y:S01]  /*d560*/  STL [R1+0x290], R114 ;  /* 0x0002907201007387 */ /* 0x0009e20000100800 */
[----:B------:R-:W-:-:S03]  /*d570*/  IMAD.X R123, R2, 0x1, R123, P5 ;  /* 0x00000001027b7824 */ /* 0x000fc600028e067b */
        /* <DEDUP_REMOVED lines=10> */
[----:B------:R-:W3:Y:S04]  /*d620*/  LDL.LU R21, [R1+0x28c] ;  /* 0x00028c0001157983 */ /* 0x000ee80000300800 */
[----:B------:R3:W-:Y:S04]  /*d630*/  STL [R1+0x278], R116 ;  /* 0x0002787401007387 */ /* 0x0007e80000100800 */
[----:B------:R-:W3:Y:S04]  /*d640*/  LDL.LU R22, [R1+0x260] ;  /* 0x0002600001167983 */ /* 0x000ee80000300800 */
[----:B------:R3:W-:Y:S04]  /*d650*/  STL [R1+0x29c], R118 ;  /* 0x00029c7601007387 */ /* 0x0007e80000100800 */
[----:B------:R-:W3:Y:S04]  /*d660*/  LDL.LU R23, [R1+0x284] ;  /* 0x0002840001177983 */ /* 0x000ee80000300800 */
[----:B------:R3:W-:Y:S04]  /*d670*/  STL [R1+0x270], R120 ;  /* 0x0002707801007387 */ /* 0x0007e80000100800 */
        /* <DEDUP_REMOVED lines=9> */
[----:B------:R-:W3:Y:S01]  /*d710*/  LDL.LU R109, [R1+0x25c] ;  /* 0x00025c00016d7983 */ /* 0x000ee20000300800 */
[----:B--2---:R-:W-:-:S05]  /*d720*/  IMAD.X R122, R2, 0x1, R122, P2 ;  /* 0x00000001027a7824 */ /* 0x004fca00010e067a */
[----:B------:R2:W-:Y:S04]  /*d730*/  STL [R1+0x294], R122 ;  /* 0x0002947a01007387 */ /* 0x0005e80000100800 */
[----:B------:R-:W2:Y:S04]  /*d740*/  LDL.LU R110, [R1+0x230] ;  /* 0x00023000016e7983 */ /* 0x000ea80000300800 */
[----:B-1----:R-:W2:Y:S04]  /*d750*/  LDL.LU R111, [R1+0x254] ;  /* 0x00025400016f7983 */ /* 0x002ea80000300800 */
[----:B0-----:R-:W2:Y:S04]  /*d760*/  LDL.LU R113, [R1+0x228] ;  /* 0x0002280001717983 */ /* 0x001ea80000300800 */
[----:B------:R-:W2:Y:S04]  /*d770*/  LDL.LU R112, [R1+0x24c] ;  /* 0x00024c0001707983 */ /* 0x000ea80000300800 */
[----:B----4-:R-:W4:Y:S04]  /*d780*/  LDL.LU R115, [R1+0x220] ;  /* 0x0002200001737983 */ /* 0x010f280000300800 */
[----:B------:R-:W4:Y:S04]  /*d790*/  LDL.LU R114, [R1+0x244] ;  /* 0x0002440001727983 */ /* 0x000f280000300800 */
[----:B------:R-:W4:Y:S04]  /*d7a0*/  LDL.LU R119, [R1+0x218] ;  /* 0x0002180001777983 */ /* 0x000f280000300800 */
[----:B------:R-:W4:Y:S01]  /*d7b0*/  LDL.LU R117, [R1+0x23c] ;  /* 0x00023c0001757983 */ /* 0x000f220000300800 */
        /* <DEDUP_REMOVED lines=8> */
[----:B--2---:R-:W2:Y:S04]  /*d840*/  LDL.LU R122, [R1+0x1f8] ;  /* 0x0001f800017a7983 */ /* 0x004ea80000300800 */
[----:B0-----:R-:W2:Y:S01]  /*d850*/  LDL.LU R124, [R1+0x21c] ;  /* 0x00021c00017c7983 */ /* 0x001ea20000300800 */
[----:B------:R-:W-:Y:S01]  /*d860*/  IMAD.X R21, R2, 0x1, R21, P3 ;  /* 0x0000000102157824 */ /* 0x000fe200018e0615 */
[----:B------:R-:W-:-:S04]  /*d870*/  IADD3 R22, P3, R5, R22, RZ ;  /* 0x0000001605167210 */ /* 0x000fc80007f7e0ff */
        /* <DEDUP_REMOVED lines=22> */
[----:B------:R1:W-:Y:S04]  /*d9e0*/  STL [R1+0x238], R108 ;  /* 0x0002386c01007387 */ /* 0x0003e80000100800 */
[----:B------:R1:W-:Y:S01]  /*d9f0*/  STL [R1+0x25c], R109 ;  /* 0x00025c6d01007387 */ /* 0x0003e20000100800 */
[----:B------:R-:W-:Y:S01]  /*da00*/  IADD3 R110, P3, R5, R110, RZ ;  /* 0x0000006e056e7210 */ /* 0x000fe20007f7e0ff */
[----:B------:R-:W-:-:S04]  /*da10*/  IMAD.X R111, R2, 0x1, R111, P4 ;  /* 0x00000001026f7824 */ /* 0x000fc800020e066f */
[----:B------:R1:W-:Y:S01]  /*da20*/  STL [R1+0x230], R110 ;  /* 0x0002306e01007387 */ /* 0x0003e20000100800 */
[----:B------:R-:W-:-:S03]  /*da30*/  IADD3 R113, P4, R5, R113, RZ ;  /* 0x0000007105717210 */ /* 0x000fc60007f9e0ff */
[----:B------:R1:W-:Y:S01]  /*da40*/  STL [R1+0x254], R111 ;  /* 0x0002546f01007387 */ /* 0x0003e20000100800 */
[----:B------:R-:W-:-:S03]  /*da50*/  IMAD.X R112, R2, 0x1, R112, P5 ;  /* 0x0000000102707824 */ /* 0x000fc600028e0670 */
[----:B------:R1:W-:Y:S01]  /*da60*/  STL [R1+0x228], R113 ;  /* 0x0002287101007387 */ /* 0x0003e20000100800 */
[----:B----4-:R-:W-:-:S03]  /*da70*/  IADD3 R115, P5, R5, R115, RZ ;  /* 0x0000007305737210 */ /* 0x010fc60007fbe0ff */
        /* <DEDUP_REMOVED lines=8> */
[----:B---3--:R-:W-:Y:S01]  /*db00*/  IADD3 R123, P1, R5, R123, RZ ;  /* 0x0000007b057b7210 */ /* 0x008fe20007f3e0ff */
[----:B------:R-:W-:-:S04]  /*db10*/  IMAD.X R121, R2, 0x1, R121, P2 ;  /* 0x0000000102797824 */ /* 0x000fc800010e0679 */
        /* <DEDUP_REMOVED lines=9> */
[----:B--2---:R-:W-:-:S03]  /*dbb0*/  IADD3 R122, P4, R5, R122, RZ ;  /* 0x0000007a057a7210 */ /* 0x004fc60007f9e0ff */
[----:B------:R-:W2:Y:S01]  /*dbc0*/  LDL.LU R91, [R1+0x1f0] ;  /* 0x0001f000015b7983 */ /* 0x000ea20000300800 */
[----:B------:R-:W-:-:S03]  /*dbd0*/  IMAD.X R124, R2, 0x1, R124, P5 ;  /* 0x00000001027c7824 */ /* 0x000fc600028e067c */
[----:B------:R3:W-:Y:S04]  /*dbe0*/  STL [R1+0x224], R120 ;  /* 0x0002247801007387 */ /* 0x0007e80000100800 */
[----:B------:R-:W2:Y:S04]  /*dbf0*/  LDL.LU R20, [R1+0x214] ;  /* 0x0002140001147983 */ /* 0x000ea80000300800 */
[----:B------:R3:W-:Y:S04]  /*dc00*/  STL [R1+0x1f8], R122 ;  /* 0x0001f87a01007387 */ /* 0x0007e80000100800 */
[----:B0-----:R-:W2:Y:S04]  /*dc10*/  LDL.LU R21, [R1+0x1e8] ;  /* 0x0001e80001157983 */ /* 0x001ea80000300800 */
[----:B------:R0:W-:Y:S04]  /*dc20*/  STL [R1+0x21c], R124 ;  /* 0x00021c7c01007387 */ /* 0x0001e80000100800 */
[----:B-1----:R-:W2:Y:S04]  /*dc30*/  LDL.LU R22, [R1+0x20c] ;  /* 0x00020c0001167983 */ /* 0x002ea80000300800 */
[----:B------:R-:W2:Y:S04]  /*dc40*/  LDL.LU R23, [R1+0x1e0] ;  /* 0x0001e00001177983 */ /* 0x000ea80000300800 */
        /* <DEDUP_REMOVED lines=13> */
[----:B----4-:R-:W4:Y:S04]  /*dd20*/  LDL.LU R112, [R1+0x1a8] ;  /* 0x0001a80001707983 */ /* 0x010f280000300800 */
[----:B------:R-:W4:Y:S04]  /*dd30*/  LDL.LU R115, [R1+0x1cc] ;  /* 0x0001cc0001737983 */ /* 0x000f280000300800 */
[----:B------:R-:W4:Y:S04]  /*dd40*/  LDL.LU R114, [R1+0x1a0] ;  /* 0x0001a00001727983 */ /* 0x000f280000300800 */
[----:B------:R-:W4:Y:S04]  /*dd50*/  LDL.LU R119, [R1+0x1c4] ;  /* 0x0001c40001777983 */ /* 0x000f280000300800 */
[----:B------:R-:W4:Y:S04]  /*dd60*/  LDL.LU R117, [R1+0x198] ;  /* 0x0001980001757983 */ /* 0x000f280000300800 */
[----:B---3--:R-:W3:Y:S04]  /*dd70*/  LDL.LU R123, [R1+0x1bc] ;  /* 0x0001bc00017b7983 */ /* 0x008ee80000300800 */
[----:B------:R-:W3:Y:S04]  /*dd80*/  LDL.LU R121, [R1+0x190] ;  /* 0x0001900001797983 */ /* 0x000ee80000300800 */
[----:B------:R-:W3:Y:S04]  /*dd90*/  LDL.LU R125, [R1+0x1b4] ;  /* 0x0001b400017d7983 */ /* 0x000ee80000300800 */
[----:B------:R-:W3:Y:S04]  /*dda0*/  LDL.LU R116, [R1+0x188] ;  /* 0x0001880001747983 */ /* 0x000ee80000300800 */
[----:B------:R-:W3:Y:S04]  /*ddb0*/  LDL.LU R118, [R1+0x1ac] ;  /* 0x0001ac0001767983 */ /* 0x000ee80000300800 */
[----:B------:R-:W3:Y:S04]  /*ddc0*/  LDL.LU R120, [R1+0x180] ;  /* 0x0001800001787983 */ /* 0x000ee80000300800 */
[----:B------:R-:W3:Y:S04]  /*ddd0*/  LDL.LU R122, [R1+0x1a4] ;  /* 0x0001a400017a7983 */ /* 0x000ee80000300800 */
[----:B0-----:R-:W3:Y:S01]  /*dde0*/  LDL.LU R124, [R1+0x178] ;  /* 0x00017800017c7983 */ /* 0x001ee20000300800 */
[----:B------:R-:W-:-:S04]  /*ddf0*/  ULOP3.LUT UR4, UR4, 0x600, URZ, 0xc0, !UPT ;  /* 0x0000060004047892 */ /* 0x000fc8000f8ec03f */
[----:B------:R-:W-:Y:S01]  /*de00*/  ULEA.HI UR4, UR16, UR4, URZ, 0x1c ;  /* 0x0000000410047291 */ /* 0x000fe2000f8fe03f */
[----:B------:R-:W-:-:S03]  /*de10*/  WARPGROUP.ARRIVE ;  /* 0x00000000000079c5 */ /* 0x000fc60000000000 */
[----:B------:R-:W-:Y:S01]  /*de20*/  ULOP3.LUT UR8, UR4, 0x3fff, URZ, 0xc0, !UPT ;  /* 0x00003fff04087892 */ /* 0x000fe2000f8ec03f */
[----:B------:R-:W-:-:S08]  /*de30*/  UMOV UR9, 0x40000040 ;  /* 0x4000004000097882 */ /* 0x000fd00000000000 */
[----:B------:R-:W-:Y:S01]  /*de40*/  QGMMA.64x64x32.F32.E5M2.E5M2 R56, gdesc[UR8], R56 ;  /* 0x00e00000083879f3 */ /* 0x000fe20008703838 */
[----:B------:R-:W-:Y:S01]  /*de50*/  UIADD3 UR8, UP0, UR8, 0x2, URZ ;  /* 0x0000000208087890 */ /* 0x000fe2000ff1e03f */
[----:B------:R-:W-:-:S03]  /*de60*/  UMOV UR4, URZ ;  /* 0x0000003f00047c82 */ /* 0x000fc60008000000 */
[----:B------:R-:W-:-:S03]  /*de70*/  UIADD3.X UR5, UR4, 0x40000040, URZ, UP0, !UPT ;  /* 0x4000004004057890 */ /* 0x000fc600087fe43f */
[----:B------:R-:W-:-:S06]  /*de80*/  UMOV UR4, UR8 ;  /* 0x0000000800047c82 */ /* 0x000fcc0008000000 */
[----:B------:R-:W-:Y:S01]  /*de90*/  QGMMA.64x64x32.F32.E5M2.E5M2 R56, gdesc[UR4], R56 ;  /* 0x00e00000043879f3 */ /* 0x000fe20008703838 */
[----:B------:R-:W-:Y:S01]  /*dea0*/  UIADD3.64 UR20, UR4, 0x2, URZ ;  /* 0x0000000204147897 */ /* 0x000fe2000fffe03f */
[----:B--2---:R-:W-:-:S08]  /*deb0*/  IADD3 R91, P5, R5, R91, RZ ;  /* 0x0000005b055b7210 */ /* 0x004fd00007fbe0ff */
[----:B------:R-:W-:Y:S01]  /*dec0*/  QGMMA.64x64x32.F32.E5M2.E5M2 R56, gdesc[UR20], R56 ;  /* 0x00e00000143879f3 */ /* 0x000fe20008703838 */
[----:B------:R-:W-:Y:S01]  /*ded0*/  IMAD.X R20, R2, 0x1, R20, P6 ;  /* 0x0000000102147824 */ /* 0x000fe200030e0614 */
        /* <DEDUP_REMOVED lines=43> */
[----:B---3--:R-:W-:-:S03]  /*e190*/  IMAD.X R123, R2, 0x1, R123, P5 ;  /* 0x00000001027b7824 */ /* 0x008fc600028e067b */
[----:B------:R3:W-:Y:S01]  /*e1a0*/  STL [R1+0x198], R117 ;  /* 0x0001987501007387 */ /* 0x0007e20000100800 */
[----:B------:R-:W-:-:S03]  /*e1b0*/  IADD3 R121, P5, R5, R121, RZ ;  /* 0x0000007905797210 */ /* 0x000fc60007fbe0ff */
[----:B------:R3:W-:Y:S01]  /*e1c0*/  STL [R1+0x1bc], R123 ;  /* 0x0001bc7b01007387 */ /* 0x0007e20000100800 */
[----:B------:R-:W-:-:S03]  /*e1d0*/  IMAD.X R125, R2, 0x1, R125, P6 ;  /* 0x00000001027d7824 */ /* 0x000fc600030e067d */
[----:B------:R3:W-:Y:S01]  /*e1e0*/  STL [R1+0x190], R121 ;  /* 0x0001907901007387 */ /* 0x0007e20000100800 */
[----:B------:R-:W-:-:S03]  /*e1f0*/  IADD3 R116, P6, R116, UR17, RZ ;  /* 0x0000001174747c10 */ /* 0x000fc6000ffde0ff */
[----:B------:R3:W-:Y:S01]  /*e200*/  STL [R1+0x1b4], R125 ;  /* 0x0001b47d01007387 */ /* 0x0007e20000100800 */
[----:B------:R-:W-:-:S03]  /*e210*/  IMAD.X R118, R2, 0x1, R118, P1 ;  /* 0x0000000102767824 */ /* 0x000fc600008e0676 */
[----:B------:R3:W-:Y:S01]  /*e220*/  STL [R1+0x188], R116 ;  /* 0x0001887401007387 */ /* 0x0007e20000100800 */
[----:B------:R-:W-:-:S03]  /*e230*/  IADD3 R120, P1, R120, UR17, RZ ;  /* 0x0000001178787c10 */ /* 0x000fc6000ff3e0ff */
[----:B------:R3:W-:Y:S01]  /*e240*/  STL [R1+0x1ac], R118 ;  /* 0x0001ac7601007387 */ /* 0x0007e20000100800 */
[----:B------:R-:W-:-:S03]  /*e250*/  IMAD.X R122, R2, 0x1, R122, P2 ;  /* 0x00000001027a7824 */ /* 0x000fc600010e067a */
[----:B0-----:R-:W3:Y:S01]  /*e260*/  LDL.LU R91, [R1+0x19c] ;  /* 0x00019c00015b7983 */ /* 0x001ee20000300800 */
[----:B------:R-:W-:-:S03]  /*e270*/  IADD3 R124, P2, R124, UR17, RZ ;  /* 0x000000117c7c7c10 */ /* 0x000fc6000ff5e0ff */
[----:B------:R0:W-:Y:S04]  /*e280*/  STL [R1+0x180], R120 ;  /* 0x0001807801007387 */ /* 0x0001e80000100800 */
[----:B-1----:R-:W3:Y:S04]  /*e290*/  LDL.LU R20, [R1+0x170] ;  /* 0x0001700001147983 */ /* 0x002ee80000300800 */
[----:B------:R1:W-:Y:S04]  /*e2a0*/  STL [R1+0x1a4], R122 ;  /* 0x0001a47a01007387 */ /* 0x0003e80000100800 */
[----:B--2---:R-:W2:Y:S04]  /*e2b0*/  LDL.LU R21, [R1+0x194] ;  /* 0x0001940001157983 */ /* 0x004ea80000300800 */
        /* <DEDUP_REMOVED lines=26> */
[----:B0-----:R-:W3:Y:S04]  /*e460*/  LDL.LU R120, [R1+0x124] ;  /* 0x0001240001787983 */ /* 0x001ee80000300800 */
[----:B-1----:R-:W3:Y:S04]  /*e470*/  LDL.LU R122, [R1+0x11c] ;  /* 0x00011c00017a7983 */ /* 0x002ee80000300800 */
[----:B------:R-:W3:Y:S01]  /*e480*/  LDL.LU R124, [R1+0x114] ;  /* 0x00011400017c7983 */ /* 0x000ee20000300800 */
[----:B------:R-:W-:-:S02]  /*e490*/  UIADD3.64 UR12, UR4, 0x4, URZ ;  /* 0x00000004040c7897 */ /* 0x000fc4000fffe03f */
[----:B------:R-:W-:-:S07]  /*e4a0*/  UIADD3.64 UR8, UR4, 0x7fe, URZ ;  /* 0x000007fe04087897 */ /* 0x000fce000fffe03f */
[----:B------:R-:W-:Y:S04]  /*e4b0*/  QGMMA.64x64x32.F32.E5M2.E5M2 R56, gdesc[UR12], R56 ;  /* 0x00e000000c3879f3 */ /* 0x000fe80008703838 */
[----:B------:R-:W-:Y:S01]  /*e4c0*/  QGMMA.64x64x32.F32.E5M2.E5M2 R24, gdesc[UR8], R24 ;  /* 0x00e00000081879f3 */ /* 0x000fe20008703818 */
[----:B------:R-:W-:Y:S01]  /*e4d0*/  UIADD3.64 UR28, UR4, 0x800, URZ ;  /* 0x00000800041c7897 */ /* 0x000fe2000fffe03f */
[----:B------:R-:W-:Y:S01]  /*e4e0*/  UMOV UR30, UR6 ;  /* 0x00000006001e7c82 */ /* 0x000fe20008000000 */
[----:B------:R-:W-:Y:S01]  /*e4f0*/  UMOV UR31, UR7 ;  /* 0x00000007001f7c82 */ /* 0x000fe20008000000 */
[----:B------:R-:W-:-:S06]  /*e500*/  UIADD3.64 UR20, UR4, 0x802, URZ ;  /* 0x0000080204147897 */ /* 0x000fcc000fffe03f */
[----:B------:R-:W-:Y:S01]  /*e510*/  QGMMA.64x64x32.F32.E5M2.E5M2 R24, gdesc[UR28], R24 ;  /* 0x00e000001c1879f3 */ /* 0x000fe20008703818 */
[----:B------:R-:W-:-:S03]  /*e520*/  UIADD3.64 UR12, UR4, 0x804, URZ ;  /* 0x00000804040c7897 */ /* 0x000fc6000fffe03f */
[----:B------:R-:W-:Y:S01]  /*e530*/  QGMMA.64x64x32.F32.E5M2.E5M2 R24, gdesc[UR20], R24 ;  /* 0x00e00000141879f3 */ /* 0x000fe20008703818 */
[----:B------:R-:W-:Y:S01]  /*e540*/  IMAD.X R91, R2, 0x1, R91, P3 ;  /* 0x00000001025b7824 */ /* 0x000fe200018e065b */
[----:B------:R-:W-:-:S04]  /*e550*/  IADD3 R20, P3, R20, UR17, RZ ;  /* 0x0000001114147c10 */ /* 0x000fc8000ff7e0ff */
[----:B------:R-:W-:Y:S01]  /*e560*/  STL [R1+0x19c], R91 ;  /* 0x00019c5b01007387 */ /* 0x000fe20000100800 */
[----:B--2---:R-:W-:-:S03]  /*e570*/  IMAD.X R21, R2, 0x1, R21, P4 ;  /* 0x0000000102157824 */ /* 0x004fc600020e0615 */
[----:B------:R-:W-:Y:S01]  /*e580*/  STL [R1+0x170], R20 ;  /* 0x0001701401007387 */ /* 0x000fe20000100800 */
[----:B------:R-:W-:-:S03]  /*e590*/  IADD3 R22, P4, R22, UR17, RZ ;  /* 0x0000001116167c10 */ /* 0x000fc6000ff9e0ff */
[----:B------:R-:W-:Y:S01]  /*e5a0*/  STL [R1+0x194], R21 ;  /* 0x0001941501007387 */ /* 0x000fe20000100800 */
[----:B------:R-:W-:-:S03]  /*e5b0*/  IMAD.X R23, R2, 0x1, R23, P5 ;  /* 0x0000000102177824 */ /* 0x000fc600028e0617 */
[----:B------:R-:W-:Y:S01]  /*e5c0*/  STL [R1+0x168], R22 ;  /* 0x0001681601007387 */ /* 0x000fe20000100800 */
[----:B------:R-:W-:-:S03]  /*e5d0*/  IADD3 R16, P5, R16, UR17, RZ ;  /* 0x0000001110107c10 */ /* 0x000fc6000ffbe0ff */
[----:B------:R-:W-:Y:S01]  /*e5e0*/  STL [R1+0x18c], R23 ;  /* 0x00018c1701007387 */ /* 0x000fe20000100800 */
[----:B------:R-:W-:-:S03]  /*e5f0*/  IADD3.X R17, R17, UR25, RZ, P6, !PT ;  /* 0x0000001911117c10 */ /* 0x000fc6000b7fe4ff */
[----:B------:R-:W-:Y:S01]  /*e600*/  STL [R1+0x160], R16 ;  /* 0x0001601001007387 */ /* 0x000fe20000100800 */
[----:B------:R-:W-:-:S03]  /*e610*/  IADD3 R18, P6, R18, UR17, RZ ;  /* 0x0000001112127c10 */ /* 0x000fc6000ffde0ff */
[----:B------:R-:W-:Y:S01]  /*e620*/  STL [R1+0x184], R17 ;  /* 0x0001841101007387 */ /* 0x000fe20000100800 */
[----:B------:R-:W-:Y:S01]  /*e630*/  IADD3.X R19, R19, UR25, RZ, P1, !PT ;  /* 0x0000001913137c10 */ /* 0x000fe20008ffe4ff */
[----:B------:R-:W-:Y:S01]  /*e640*/  QGMMA.64x64x32.F32.E5M2.E5M2 R24, gdesc[UR12], R24, gsb0 ;  /* 0x00e000000c1879f3 */ /* 0x000fe20008003818 */
[----:B------:R-:W-:Y:S02]  /*e650*/  IADD3 R12, P1, R12, UR17, RZ ;  /* 0x000000110c0c7c10 */ /* 0x000fe4000ff3e0ff */
[----:B------:R-:W-:Y:S01]  /*e660*/  IADD3.X R13, R13, UR25, RZ, P2, !PT ;  /* 0x000000190d0d7c10 */ /* 0x000fe200097fe4ff */
[----:B------:R-:W-:Y:S01]  /*e670*/  STL [R1+0x158], R18 ;  /* 0x0001581201007387 */ /* 0x000fe20000100800 */
[----:B------:R-:W-:Y:S02]  /*e680*/  IADD3 R14, P2, R14, UR17, RZ ;  /* 0x000000110e0e7c10 */ /* 0x000fe4000ff5e0ff */
[----:B------:R-:W-:Y:S01]  /*e690*/  IADD3.X R15, R15, UR25, RZ, P3, !PT ;  /* 0x000000190f0f7c10 */ /* 0x000fe20009ffe4ff */
[----:B------:R-:W-:Y:S01]  /*e6a0*/  STL [R1+0x17c], R19 ;  /* 0x00017c1301007387 */ /* 0x000fe20000100800 */
[----:B------:R-:W-:-:S02]  /*e6b0*/  IADD3 R108, P3, R108, UR17, RZ ;  /* 0x000000116c6c7c10 */ /* 0x000fc4000ff7e0ff */
[----:B------:R-:W-:Y:S01]  /*e6c0*/  IADD3.X R109, R109, UR25, RZ, P4, !PT ;  /* 0x000000196d6d7c10 */ /* 0x000fe2000a7fe4ff */
[----:B------:R-:W-:Y:S01]  /*e6d0*/  STL [R1+0x150], R12 ;  /* 0x0001500c01007387 */ /* 0x000fe20000100800 */
[----:B------:R-:W-:Y:S02]  /*e6e0*/  IADD3 R110, P4, R110, UR17, RZ ;  /* 0x000000116e6e7c10 */ /* 0x000fe4000ff9e0ff */
[----:B------:R-:W-:Y:S01]  /*e6f0*/  IADD3.X R111, R111, UR25, RZ, P5, !PT ;  /* 0x000000196f6f7c10 */ /* 0x000fe2000affe4ff */
[----:B------:R-:W-:Y:S01]  /*e700*/  STL [R1+0x174], R13 ;  /* 0x0001740d01007387 */ /* 0x000fe20000100800 */
[----:B----4-:R-:W-:-:S03]  /*e710*/  IADD3 R113, P5, R113, UR17, RZ ;  /* 0x0000001171717c10 */ /* 0x010fc6000ffbe0ff */
[----:B------:R-:W-:Y:S01]  /*e720*/  STL [R1+0x148], R14 ;  /* 0x0001480e01007387 */ /* 0x000fe20000100800 */
[----:B------:R-:W-:-:S03]  /*e730*/  IADD3.X R112, R112, UR25, RZ, P6, !PT ;  /* 0x0000001970707c10 */ /* 0x000fc6000b7fe4ff */
[----:B------:R-:W-:Y:S01]  /*e740*/  STL [R1+0x16c], R15 ;  /* 0x00016c0f01007387 */ /* 0x000fe20000100800 */
[----:B------:R-:W-:-:S03]  /*e750*/  IADD3 R115, P6, R115, UR17, RZ ;  /* 0x0000001173737c10 */ /* 0x000fc6000ffde0ff */
[----:B------:R-:W-:Y:S01]  /*e760*/  STL [R1+0x140], R108 ;  /* 0x0001406c01007387 */ /* 0x000fe20000100800 */
[----:B------:R-:W-:-:S03]  /*e770*/  IADD3.X R114, R114, UR25, RZ, P1, !PT ;  /* 0x0000001972727c10 */ /* 0x000fc60008ffe4ff */
[----:B------:R-:W-:Y:S01]  /*e780*/  STL [R1+0x164], R109 ;  /* 0x0001646d01007387 */ /* 0x000fe20000100800 */
[----:B------:R-:W-:-:S03]  /*e790*/  IADD3 R119, P1, R119, UR17, RZ ;  /* 0x0000001177777c10 */ /* 0x000fc6000ff3e0ff */
[----:B------:R-:W-:Y:S01]  /*e7a0*/  STL [R1+0x138], R110 ;  /* 0x0001386e01007387 */ /* 0x000fe20000100800 */
[----:B---3--:R-:W-:-:S03]  /*e7b0*/  IADD3.X R117, R117, UR25, RZ, P2, !PT ;  /* 0x0000001975757c10 */ /* 0x008fc600097fe4ff */
[----:B------:R-:W-:Y:S01]  /*e7c0*/  STL [R1+0x15c], R111 ;  /* 0x00015c6f01007387 */ /* 0x000fe20000100800 */
[----:B------:R-:W-:-:S03]  /*e7d0*/  IADD3 R123, P2, R123, UR17, RZ ;  /* 0x000000117b7b7c10 */ /* 0x000fc6000ff5e0ff */
[----:B------:R-:W-:Y:S01]  /*e7e0*/  STL [R1+0x130], R113 ;  /* 0x0001307101007387 */ /* 0x000fe20000100800 */
[----:B------:R-:W-:-:S03]  /*e7f0*/  IADD3.X R121, R121, UR25, RZ, P3, !PT ;  /* 0x0000001979797c10 */ /* 0x000fc60009ffe4ff */
[----:B------:R-:W-:Y:S01]  /*e800*/  STL [R1+0x154], R112 ;  /* 0x0001547001007387 */ /* 0x000fe20000100800 */
[----:B------:R-:W-:-:S03]  /*e810*/  IADD3 R125, P3, R125, UR17, RZ ;  /* 0x000000117d7d7c10 */ /* 0x000fc6000ff7e0ff */
[----:B------:R-:W-:Y:S01]  /*e820*/  STL [R1+0x128], R115 ;  /* 0x0001287301007387 */ /* 0x000fe20000100800 */
[----:B------:R-:W-:-:S03]  /*e830*/  IADD3.X R116, R116, UR25, RZ, P4, !PT ;  /* 0x0000001974747c10 */ /* 0x000fc6000a7fe4ff */
        /* <DEDUP_REMOVED lines=10> */
[----:B------:R-:W-:Y:S04]  /*e8e0*/  STL [R1+0x110], R125 ;  /* 0x0001107d01007387 */ /* 0x000fe80000100800 */
[----:B------:R-:W-:Y:S04]  /*e8f0*/  STL [R1+0x134], R116 ;  /* 0x0001347401007387 */ /* 0x000fe80000100800 */
[----:B------:R-:W-:Y:S04]  /*e900*/  STL [R1+0x12c], R118 ;  /* 0x00012c7601007387 */ /* 0x000fe80000100800 */
[----:B------:R-:W-:Y:S01]  /*e910*/  STL [R1+0x124], R120 ;  /* 0x0001247801007387 */ /* 0x000fe20000100800 */
[----:B------:R-:W-:-:S03]  /*e920*/  VIADD R7, R7, 0x1 ;  /* 0x0000000107077836 */ /* 0x000fc60000000000 */
[----:B------:R0:W-:Y:S04]  /*e930*/  STL [R1+0x10c], R0 ;  /* 0x00010c0001007387 */ /* 0x0001e80000100800 */
[----:B------:R1:W-:Y:S04]  /*e940*/  STL [R1+0x11c], R122 ;  /* 0x00011c7a01007387 */ /* 0x0003e80000100800 */
[----:B0-----:R1:W5:Y:S04]  /*e950*/  LDL.LU R0, [R1+0x5f8] ;  /* 0x0005f80001007983 */ /* 0x0013680000300800 */
[----:B------:R1:W-:Y:S01]  /*e960*/  STL [R1+0x114], R124 ;  /* 0x0001147c01007387 */ /* 0x0003e20000100800 */
[----:B------:R-:W-:Y:S01]  /*e970*/  ISETP.NE.U32.AND P0, PT, R7, R9, PT ;  /* 0x000000090700720c */ /* 0x000fe20003f05070 */
[----:B------:R-:W-:-:S12]  /*e980*/  WARPGROUP.DEPBAR.LE gsb0, 0x0 ;  /* 0x00008000000079c5 */ /* 0x000fd80000010000 */
[----:B-1----:R-:W-:Y:S05]  /*e990*/  @P0 BRA `(.L_x_2) ;  /* 0xffffff5c008c0947 */ /* 0x002fea000383ffff */
.L_x_1:
[----:B------:R-:W2:Y:S01]  /*e9a0*/  LDL.LU R9, [R1+0x5f4] ;  /* 0x0005f40001097983 */ /* 0x000ea20000300800 */
[----:B------:R-:W1:Y:S01]  /*e9b0*/  S2R R8, SR_TID.X ;  /* 0x0000000000087919 */ /* 0x000e620000002100 */
[----:B------:R-:W-:Y:S01]  /*e9c0*/  F2FP.SATFINITE.E5M2.F32.PACK_AB_MERGE_C R4, R57, R56, RZ ;  /* 0x000000383904723e */ /* 0x000fe200048060ff */
[----:B------:R-:W-:Y:S01]  /*e9d0*/  ULDC.64 UR6, c[0x0][0x228] ;  /* 0x00008a0000067ab9 */ /* 0x000fe20000000a00 */
[----:B------:R-:W-:Y:S01]  /*e9e0*/  F2FP.SATFINITE.E5M2.F32.PACK_AB_MERGE_C R5, R59, R58, RZ ;  /* 0x0000003a3b05723e */ /* 0x000fe200048060ff */
[----:B------:R-:W3:Y:S01]  /*e9f0*/  LDL.LU R10, [R1+0x5f0] ;  /* 0x0005f000010a7983 */ /* 0x000ee20000300800 */
[----:B------:R-:W-:Y:S01]  /*ea00*/  F2FP.SATFINITE.E5M2.F32.PACK_AB_MERGE_C R61, R61, R60, RZ ;  /* 0x0000003c3d3d723e */ /* 0x000fe200048060ff */
[----:B------:R-:W-:Y:S01]  /*ea10*/  ULDC UR4, c[0x0][0x244] ;  /* 0x0000910000047ab9 */ /* 0x000fe20000000800 */
[----:B------:R-:W-:Y:S01]  /*ea20*/  F2FP.SATFINITE.E5M2.F32.PACK_AB_MERGE_C R62, R63, R62, RZ ;  /* 0x0000003e3f3e723e */ /* 0x000fe200048060ff */
[----:B-----5:R-:W-:Y:S01]  /*ea30*/  VIADD R13, R0, 0x5 ;  /* 0x00000005000d7836 */ /* 0x020fe20000000000 */
[----:B------:R-:W-:-:S02]  /*ea40*/  F2FP.SATFINITE.E5M2.F32.PACK_AB_MERGE_C R6, R25, R24, RZ ;  /* 0x000000181906723e */ /* 0x000fc400048060ff */
[----:B------:R-:W-:Y:S02]  /*ea50*/  F2FP.SATFINITE.E5M2.F32.PACK_AB_MERGE_C R7, R27, R26, RZ ;  /* 0x0000001a1b07723e */ /* 0x000fe400048060ff */
[----:B------:R-:W-:Y:S02]  /*ea60*/  F2FP.SATFINITE.E5M2.F32.PACK_AB_MERGE_C R29, R29, R28, RZ ;  /* 0x0000001c1d1d723e */ /* 0x000fe400048060ff */
[----:B------:R-:W-:Y:S02]  /*ea70*/  F2FP.SATFINITE.E5M2.F32.PACK_AB_MERGE_C R30, R31, R30, RZ ;  /* 0x0000001e1f1e723e */ /* 0x000fe400048060ff */
[----:B------:R-:W-:Y:S02]  /*ea80*/  PRMT R4, R4, 0x5410, R61 ;  /* 0x0000541004047816 */ /* 0x000fe4000000003d */
[----:B------:R-:W-:Y:S02]  /*ea90*/  PRMT R5, R5, 0x5410, R62 ;  /* 0x0000541005057816 */ /* 0x000fe4000000003e */
[----:B------:R-:W-:-:S02]  /*eaa0*/  PRMT R6, R6, 0x5410, R29 ;  /* 0x0000541006067816 */ /* 0x000fc4000000001d */
[----:B------:R-:W-:Y:S02]  /*eab0*/  PRMT R7, R7, 0x5410, R30 ;  /* 0x0000541007077816 */ /* 0x000fe4000000001e */
[----:B------:R-:W-:Y:S02]  /*eac0*/  F2FP.SATFINITE.E5M2.F32.PACK_AB_MERGE_C R66, R67, R66, RZ ;  /* 0x000000424342723e */ /* 0x000fe400048060ff */
[----:B------:R-:W-:Y:S02]  /*ead0*/  F2FP.SATFINITE.E5M2.F32.PACK_AB_MERGE_C R71, R71, R70, RZ ;  /* 0x000000464747723e */ /* 0x000fe400048060ff */
[----:B------:R-:W-:Y:S02]  /*eae0*/  F2FP.SATFINITE.E5M2.F32.PACK_AB_MERGE_C R64, R65, R64, RZ ;  /* 0x000000404140723e */ /* 0x000fe400048060ff */
[----:B------:R-:W-:Y:S01]  /*eaf0*/  F2FP.SATFINITE.E5M2.F32.PACK_AB_MERGE_C R69, R69, R68, RZ ;  /* 0x000000444545723e */ /* 0x000fe200048060ff */
[C---:B-1----:R-:W-:Y:S01]  /*eb00*/  IMAD.SHL.U32 R3, R8.reuse, 0x100, RZ ;  /* 0x0000010008037824 */ /* 0x042fe200078e00ff */
[----:B------:R-:W-:-:S02]  /*eb10*/  LOP3.LUT R12, R8, 0x1ff, RZ, 0xc0, !PT ;  /* 0x000001ff080c7812 */ /* 0x000fc400078ec0ff */
[----:B------:R-:W-:Y:S02]  /*eb20*/  F2FP.SATFINITE.E5M2.F32.PACK_AB_MERGE_C R32, R33, R32, RZ ;  /* 0x000000202120723e */ /* 0x000fe400048060ff */
[----:B------:R-:W-:Y:S01]  /*eb30*/  LEA R12, R12, UR16, 0x4 ;  /* 0x000000100c0c7c11 */ /* 0x000fe2000f8e20ff */
[----:B------:R-:W-:Y:S01]  /*eb40*/  BAR.SYNC.DEFER_BLOCKING 0x0 ;  /* 0x0000000000007b1d */ /* 0x000fe20000010000 */
[----:B------:R-:W-:Y:S02]  /*eb50*/  F2FP.SATFINITE.E5M2.F32.PACK_AB_MERGE_C R34, R35, R34, RZ ;  /* 0x000000222322723e */ /* 0x000fe400048060ff */
[----:B------:R-:W-:Y:S02]  /*eb60*/  F2FP.SATFINITE.E5M2.F32.PACK_AB_MERGE_C R37, R37, R36, RZ ;  /* 0x000000242525723e */ /* 0x000fe400048060ff */
[----:B------:R-:W-:Y:S02]  /*eb70*/  F2FP.SATFINITE.E5M2.F32.PACK_AB_MERGE_C R39, R39, R38, RZ ;  /* 0x000000262727723e */ /* 0x000fe400048060ff */
[----:B------:R-:W-:-:S02]  /*eb80*/  PRMT R65, R66, 0x5410, R71 ;  /* 0x0000541042417816 */ /* 0x000fc40000000047 */
[----:B------:R-:W-:Y:S02]  /*eb90*/  PRMT R64, R64, 0x5410, R69 ;  /* 0x0000541040407816 */ /* 0x000fe40000000045 */
[----:B------:R-:W-:Y:S02]  /*eba0*/  PRMT R66, R32, 0x5410, R37 ;  /* 0x0000541020427816 */ /* 0x000fe40000000025 */
[----:B------:R-:W-:Y:S02]  /*ebb0*/  PRMT R67, R34, 0x5410, R39 ;  /* 0x0000541022437816 */ /* 0x000fe40000000027 */
[----:B------:R-:W-:Y:S02]  /*ebc0*/  F2FP.SATFINITE.E5M2.F32.PACK_AB_MERGE_C R74, R75, R74, RZ ;  /* 0x0000004a4b4a723e */ /* 0x000fe400048060ff */
[----:B------:R-:W-:Y:S02]  /*ebd0*/  F2FP.SATFINITE.E5M2.F32.PACK_AB_MERGE_C R79, R79, R78, RZ ;  /* 0x0000004e4f4f723e */ /* 0x000fe400048060ff */
[----:B------:R-:W-:-:S02]  /*ebe0*/  F2FP.SATFINITE.E5M2.F32.PACK_AB_MERGE_C R72, R73, R72, RZ ;  /* 0x000000484948723e */ /* 0x000fc400048060ff */
[----:B------:R-:W-:Y:S02]  /*ebf0*/  F2FP.SATFINITE.E5M2.F32.PACK_AB_MERGE_C R77, R77, R76, RZ ;  /* 0x0000004c4d4d723e */ /* 0x000fe400048060ff */
[----:B------:R-:W-:Y:S02]  /*ec00*/  F2FP.SATFINITE.E5M2.F32.PACK_AB_MERGE_C R40, R41, R40, RZ ;  /* 0x000000282928723e */ /* 0x000fe400048060ff */
        /* <DEDUP_REMOVED lines=19> */
[----:B--2---:R-:W-:Y:S02]  /*ed40*/  LOP3.LUT R2, R9, 0xf0, RZ, 0xc0, !PT ;  /* 0x000000f009027812 */ /* 0x004fe400078ec0ff */
[----:B------:R-:W-:Y:S01]  /*ed50*/  LOP3.LUT R9, R3, 0x1000, RZ, 0xc0, !PT ;  /* 0x0000100003097812 */ /* 0x000fe200078ec0ff */
[----:B------:R-:W-:Y:S02]  /*ed60*/  IMAD.SHL.U32 R3, R8, 0x8, RZ ;  /* 0x0000000808037824 */ /* 0x000fe400078e00ff */
[C---:B------:R-:W-:Y:S01]  /*ed70*/  VIADD R8, R0.reuse, 0x2 ;  /* 0x0000000200087836 */ /* 0x040fe20000000000 */
[----:B------:R-:W-:Y:S01]  /*ed80*/  IADD3 R2, R9, UR16, R2 ;  /* 0x0000001009027c10 */ /* 0x000fe2000fffe002 */
[----:B------:R-:W-:Y:S01]  /*ed90*/  VIADD R9, R0, 0x1 ;  /* 0x0000000100097836 */ /* 0x000fe20000000000 */
[----:B------:R-:W-:-:S02]  /*eda0*/  LOP3.LUT R3, R3, 0xf00, RZ, 0xc0, !PT ;  /* 0x00000f0003037812 */ /* 0x000fc400078ec0ff */
[----:B---3--:R-:W-:Y:S01]  /*edb0*/  ISETP.GE.AND P0, PT, R10, UR6, PT ;  /* 0x000000060a007c0c */ /* 0x008fe2000bf06270 */
[----:B------:R-:W-:Y:S02]  /*edc0*/  ULDC UR6, c[0x0][0x248] ;  /* 0x0000920000067ab9 */ /* 0x000fe40000000800 */
[----:B------:R-:W-:Y:S01]  /*edd0*/  IMAD.IADD R24, R3, 0x1, R2 ;  /* 0x0000000103187824 */ /* 0x000fe200078e0202 */
[----:B------:R-:W-:Y:S01]  /*ede0*/  ISETP.LT.AND P2, PT, R9, UR7, !P0 ;  /* 0x0000000709007c0c */ /* 0x000fe2000c741270 */
[----:B------:R-:W-:Y:S01]  /*edf0*/  VIADD R2, R0, 0x4 ;  /* 0x0000000400027836 */ /* 0x000fe20000000000 */
[----:B------:R-:W-:Y:S01]  /*ee00*/  ISETP.LT.AND P1, PT, R8, UR7, !P0 ;  /* 0x0000000708007c0c */ /* 0x000fe2000c721270 */
[----:B------:R-:W-:Y:S01]  /*ee10*/  VIADD R3, R0, 0x3 ;  /* 0x0000000300037836 */ /* 0x000fe20000000000 */
[----:B------:R1:W-:Y:S01]  /*ee20*/  STSM.16.M88.4 [R24], R4 ;  /* 0x0000000418007844 */ /* 0x0003e20000000200 */
[----:B------:R-:W-:Y:S01]  /*ee30*/  BAR.SYNC.DEFER_BLOCKING 0x0 ;  /* 0x0000000000007b1d */ /* 0x000fe20000010000 */
[----:B------:R-:W-:Y:S01]  /*ee40*/  ISETP.LT.AND P4, PT, R2, UR7, !P0 ;  /* 0x0000000702007c0c */ /* 0x000fe2000c781270 */
[----:B------:R-:W-:Y:S01]  /*ee50*/  IMAD R2, R10, UR4, RZ ;  /* 0x000000040a027c24 */ /* 0x000fe2000f8e02ff */
[----:B------:R-:W-:-:S03]  /*ee60*/  ISETP.LT.AND P5, PT, R3, UR7, !P0 ;  /* 0x0000000703007c0c */ /* 0x000fc6000c7a1270 */
[----:B------:R-:W-:Y:S02]  /*ee70*/  ULDC.64 UR4, c[0x0][0x220] ;  /* 0x0000880000047ab9 */ /* 0x000fe40000000a00 */
[----:B------:R-:W-:Y:S01]  /*ee80*/  IADD3 R3, P3, R2, UR4, RZ ;  /* 0x0000000402037c10 */ /* 0x000fe2000ff7e0ff */
[----:B-1----:R-:W-:-:S03]  /*ee90*/  IMAD R4, R0, UR6, RZ ;  /* 0x0000000600047c24 */ /* 0x002fc6000f8e02ff */
[----:B------:R-:W-:Y:S02]  /*eea0*/  LEA.HI.X.SX32 R2, R2, UR5, 0x1, P3 ;  /* 0x0000000502027c11 */ /* 0x000fe400098f0eff */
[----:B------:R-:W-:Y:S01]  /*eeb0*/  ISETP.LT.AND P3, PT, R0, UR7, !P0 ;  /* 0x0000000700007c0c */ /* 0x000fe2000c761270 */
[C---:B------:R-:W-:Y:S01]  /*eec0*/  VIADD R21, R4.reuse, UR6 ;  /* 0x0000000604157c36 */ /* 0x040fe20008000000 */
[----:B------:R-:W-:-:S03]  /*eed0*/  IADD3 R14, P6, R4, R3, RZ ;  /* 0x00000003040e7210 */ /* 0x000fc60007fde0ff */
[C---:B0-----:R-:W-:Y:S01]  /*eee0*/  VIADD R23, R21.reuse, UR6 ;  /* 0x0000000615177c36 */ /* 0x041fe20008000000 */
[-C--:B------:R-:W-:Y:S02]  /*eef0*/  LEA.HI.X.SX32 R15, R4, R2.reuse, 0x1, P6 ;  /* 0x00000002040f7211 */ /* 0x080fe400030f0eff */
[CC--:B------:R-:W-:Y:S01]  /*ef00*/  IADD3 R20, P6, R21.reuse, R3.reuse, RZ ;  /* 0x0000000315147210 */ /* 0x0c0fe20007fde0ff */
[----:B------:R-:W0:Y:S03]  /*ef10*/  LDS.128 R16, [R12] ;  /* 0x000000000c107984 */ /* 0x000e260000000c00 */
[----:B------:R-:W-:Y:S01]  /*ef20*/  LEA.HI.X.SX32 R21, R21, R2, 0x1, P6 ;  /* 0x0000000215157211 */ /* 0x000fe200030f0eff */
[----:B------:R-:W-:Y:S01]  /*ef30*/  BAR.SYNC.DEFER_BLOCKING 0x0 ;  /* 0x0000000000007b1d */ /* 0x000fe20000010000 */
[----:B------:R-:W-:-:S05]  /*ef40*/  IADD3 R22, P6, R23, R3, RZ ;  /* 0x0000000317167210 */ /* 0x000fca0007fde0ff */
[----:B------:R-:W-:Y:S02]  /*ef50*/  STSM.16.M88.4 [R24], R64 ;  /* 0x0000004018007844 */ /* 0x000fe40000000200 */
[----:B------:R-:W-:Y:S01]  /*ef60*/  BAR.SYNC.DEFER_BLOCKING 0x0 ;  /* 0x0000000000007b1d */ /* 0x000fe20000010000 */
[C---:B0-----:R-:W-:Y:S02]  /*ef70*/  PRMT R25, R16.reuse, 0x7770, RZ ;  /* 0x0000777010197816 */ /* 0x041fe400000000ff */
[----:B------:R-:W-:Y:S02]  /*ef80*/  PRMT R27, R16, 0x7771, RZ ;  /* 0x00007771101b7816 */ /* 0x000fe400000000ff */
[C---:B------:R-:W-:Y:S02]  /*ef90*/  PRMT R29, R17.reuse, 0x7770, RZ ;  /* 0x00007770111d7816 */ /* 0x040fe400000000ff */
[----:B------:R-:W-:Y:S01]  /*efa0*/  PRMT R31, R17, 0x7771, RZ ;  /* 0x00007771111f7816 */ /* 0x000fe200000000ff */
[----:B------:R-:W0:Y:S01]  /*efb0*/  LDS.128 R8, [R12] ;  /* 0x000000000c087984 */ /* 0x000e220000000c00 */
[----:B------:R-:W-:Y:S06]  /*efc0*/  BAR.SYNC.DEFER_BLOCKING 0x0 ;  /* 0x0000000000007b1d */ /* 0x000fec0000010000 */
[----:B------:R-:W-:Y:S02]  /*efd0*/  STSM.16.M88.4 [R24], R72 ;  /* 0x0000004818007844 */ /* 0x000fe40000000200 */
[----:B------:R-:W-:Y:S06]  /*efe0*/  BAR.SYNC.DEFER_BLOCKING 0x0 ;  /* 0x0000000000007b1d */ /* 0x000fec0000010000 */
[----:B------:R-:W1:Y:S02]  /*eff0*/  LDS.128 R4, [R12] ;  /* 0x000000000c047984 */ /* 0x000e640000000c00 */
[----:B------:R-:W-:Y:S06]  /*f000*/  BAR.SYNC.DEFER_BLOCKING 0x0 ;  /* 0x0000000000007b1d */ /* 0x000fec0000010000 */
[----:B------:R2:W-:Y:S02]  /*f010*/  STSM.16.M88.4 [R24], R80 ;  /* 0x0000005018007844 */ /* 0x0005e40000000200 */
[----:B------:R-:W-:Y:S01]  /*f020*/  BAR.SYNC.DEFER_BLOCKING 0x0 ;  /* 0x0000000000007b1d */ /* 0x000fe20000010000 */
[C---:B--2---:R-:W-:Y:S01]  /*f030*/  VIADD R24, R23.reuse, UR6 ;  /* 0x0000000617187c36 */ /* 0x044fe20008000000 */
[----:B------:R-:W-:-:S04]  /*f040*/  LEA.HI.X.SX32 R23, R23, R2, 0x1, P6 ;  /* 0x0000000217177211 */ /* 0x000fc800030f0eff */
[----:B------:R2:W-:Y:S01]  /*f050*/  @P3 STG.E.U8 desc[UR18][R14.64], R25 ;  /* 0x000000190e003986 */ /* 0x0005e2000c101112 */
[----:B------:R-:W-:Y:S01]  /*f060*/  ISETP.LT.AND P3, PT, R13, UR7, !P0 ;  /* 0x000000070d007c0c */ /* 0x000fe2000c761270 */
[C---:B------:R-:W-:Y:S02]  /*f070*/  VIADD R13, R0.reuse, 0x6 ;  /* 0x00000006000d7836 */ /* 0x040fe40000000000 */
[----:B------:R3:W-:Y:S03]  /*f080*/  @P2 STG.E.U8 desc[UR18][R20.64], R27 ;  /* 0x0000001b14002986 */ /* 0x0007e6000c101112 */
[----:B------:R-:W-:Y:S01]  /*f090*/  ISETP.LT.AND P2, PT, R13, UR7, !P0 ;  /* 0x000000070d007c0c */ /* 0x000fe2000c741270 */
[----:B------:R4:W-:Y:S01]  /*f0a0*/  @P1 STG.E.U8 desc[UR18][R22.64], R29 ;  /* 0x0000001d16001986 */ /* 0x0009e2000c101112 */
[----:B------:R-:W-:Y:S01]  /*f0b0*/  VIADD R13, R0, 0x7 ;  /* 0x00000007000d7836 */ /* 0x000fe20000000000 */
[C---:B--2---:R-:W-:Y:S01]  /*f0c0*/  IADD3 R14, P6, R24.reuse, R3, RZ ;  /* 0x00000003180e7210 */ /* 0x044fe20007fde0ff */
[----:B------:R-:W-:-:S03]  /*f0d0*/  VIADD R25, R24, UR6 ;  /* 0x0000000618197c36 */ /* 0x000fc60008000000 */
[----:B------:R-:W-:Y:S01]  /*f0e0*/  ISETP.LT.AND P1, PT, R13, UR7, !P0 ;  /* 0x000000070d007c0c */ /* 0x000fe2000c721270 */
[----:B------:R-:W-:Y:S01]  /*f0f0*/  VIADD R13, R0, 0x8 ;  /* 0x00000008000d7836 */ /* 0x000fe20000000000 */
[-C--:B------:R-:W-:Y:S01]  /*f100*/  LEA.HI.X.SX32 R15, R24, R2.reuse, 0x1, P6 ;  /* 0x00000002180f7211 */ /* 0x080fe200030f0eff */
[C---:B------:R-:W-:Y:S01]  /*f110*/  VIADD R26, R25.reuse, UR6 ;  /* 0x00000006191a7c36 */ /* 0x040fe20008000000 */
[CC--:B---3--:R-:W-:Y:S02]  /*f120*/  IADD3 R20, P6, R25.reuse, R3.reuse, RZ ;  /* 0x0000000319147210 */ /* 0x0c8fe40007fde0ff */
[----:B------:R-:W-:Y:S01]  /*f130*/  PRMT R27, R18, 0x7770, RZ ;  /* 0x00007770121b7816 */ /* 0x000fe200000000ff */
[----:B------:R2:W-:Y:S01]  /*f140*/  @P5 STG.E.U8 desc[UR18][R14.64], R31 ;  /* 0x0000001f0e005986 */ /* 0x0005e2000c101112 */
[----:B------:R-:W-:Y:S02]  /*f150*/  LEA.HI.X.SX32 R21, R25, R2, 0x1, P6 ;  /* 0x0000000219157211 */ /* 0x000fe400030f0eff */
[----:B------:R-:W-:-:S02]  /*f160*/  IADD3 R24, P6, R26, R3, RZ ;  /* 0x000000031a187210 */ /* 0x000fc40007fde0ff */
[----:B----4-:R-:W-:Y:S01]  /*f170*/  PRMT R29, R18, 0x7771, RZ ;  /* 0x00007771121d7816 */ /* 0x010fe200000000ff */
[----:B------:R3:W-:Y:S01]  /*f180*/  @P4 STG.E.U8 desc[UR18][R20.64], R27 ;  /* 0x0000001b14004986 */ /* 0x0007e2000c101112 */
[CC--:B------:R-:W-:Y:S01]  /*f190*/  LEA.HI.X.SX32 R25, R26.reuse, R2.reuse, 0x1, P6 ;  /* 0x000000021a197211 */ /* 0x0c0fe200030f0eff */
[----:B------:R-:W-:Y:S01]  /*f1a0*/  VIADD R26, R26, UR6 ;  /* 0x000000061a1a7c36 */ /* 0x000fe20008000000 */
[----:B------:R-:W-:Y:S01]  /*f1b0*/  ISETP.LT.AND P5, PT, R13, UR7, !P0 ;  /* 0x000000070d007c0c */ /* 0x000fe2000c7a1270 */
[----:B------:R-:W-:Y:S02]  /*f1c0*/  VIADD R13, R0, 0x9 ;  /* 0x00000009000d7836 */ /* 0x000fe40000000000 */
[C---:B------:R-:W-:Y:S01]  /*f1d0*/  VIADD R22, R26.reuse, UR6 ;  /* 0x000000061a167c36 */ /* 0x040fe20008000000 */
[-C--:B--2---:R-:W-:Y:S01]  /*f1e0*/  IADD3 R14, P6, R26, R3.reuse, RZ ;  /* 0x000000031a0e7210 */ /* 0x084fe20007fde0ff */
[----:B------:R2:W-:Y:S01]  /*f1f0*/  @P3 STG.E.U8 desc[UR18][R24.64], R29 ;  /* 0x0000001d18003986 */ /* 0x0005e2000c101112 */
[----:B------:R-:W-:Y:S01]  /*f200*/  ISETP.LT.AND P4, PT, R13, UR7, !P0 ;  /* 0x000000070d007c0c */ /* 0x000fe2000c781270 */
[----:B------:R-:W-:Y:S01]  /*f210*/  VIADD R23, R22, UR6 ;  /* 0x0000000616177c36 */ /* 0x000fe20008000000 */
[----:B------:R-:W-:Y:S01]  /*f220*/  LEA.HI.X.SX32 R15, R26, R2, 0x1, P6 ;  /* 0x000000021a0f7211 */ /* 0x000fe200030f0eff */
[----:B------:R-:W-:Y:S01]  /*f230*/  VIADD R13, R0, 0xa ;  /* 0x0000000a000d7836 */ /* 0x000fe20000000000 */
[----:B---3--:R-:W-:Y:S01]  /*f240*/  IADD3 R20, P6, R22, R3, RZ ;  /* 0x0000000316147210 */ /* 0x008fe20007fde0ff */
[----:B------:R-:W-:Y:S01]  /*f250*/  VIADD R26, R23, UR6 ;  /* 0x00000006171a7c36 */ /* 0x000fe20008000000 */
[----:B------:R-:W-:-:S02]  /*f260*/  PRMT R27, R19, 0x7770, RZ ;  /* 0x00007770131b7816 */ /* 0x000fc400000000ff */
[-C--:B------:R-:W-:Y:S02]  /*f270*/  LEA.HI.X.SX32 R21, R22, R2.reuse, 0x1, P6 ;  /* 0x0000000216157211 */ /* 0x080fe400030f0eff */
[-C--:B------:R-:W-:Y:S01]  /*f280*/  IADD3 R22, P6, R23, R3.reuse, RZ ;  /* 0x0000000317167210 */ /* 0x080fe20007fde0ff */
[----:B------:R3:W-:Y:S01]  /*f290*/  @P2 STG.E.U8 desc[UR18][R14.64], R27 ;  /* 0x0000001b0e002986 */ /* 0x0007e2000c101112 */
[----:B------:R-:W-:Y:S02]  /*f2a0*/  PRMT R31, R19, 0x7771, RZ ;  /* 0x00007771131f7816 */ /* 0x000fe400000000ff */
[-C--:B------:R-:W-:Y:S02]  /*f2b0*/  LEA.HI.X.SX32 R23, R23, R2.reuse, 0x1, P6 ;  /* 0x0000000217177211 */ /* 0x080fe400030f0eff */
[----:B--2---:R-:W-:Y:S01]  /*f2c0*/  IADD3 R24, P6, R26, R3, RZ ;  /* 0x000000031a187210 */ /* 0x004fe20007fde0ff */
[----:B------:R2:W-:Y:S01]  /*f2d0*/  @P1 STG.E.U8 desc[UR18][R20.64], R31 ;  /* 0x0000001f14001986 */ /* 0x0005e2000c101112 */
[----:B------:R-:W-:Y:S01]  /*f2e0*/  ISETP.LT.AND P3, PT, R13, UR7, !P0 ;  /* 0x000000070d007c0c */ /* 0x000fe2000c761270 */
[----:B------:R-:W-:Y:S01]  /*f2f0*/  VIADD R13, R0, 0xb ;  /* 0x0000000b000d7836 */ /* 0x000fe20000000000 */
[C---:B------:R-:W-:Y:S01]  /*f300*/  LEA.HI.X.SX32 R25, R26.reuse, R2, 0x1, P6 ;  /* 0x000000021a197211 */ /* 0x040fe200030f0eff */
[----:B------:R-:W-:Y:S01]  /*f310*/  VIADD R26, R26, UR6 ;  /* 0x000000061a1a7c36 */ /* 0x000fe20008000000 */
[----:B------:R-:W-:-:S02]  /*f320*/  PRMT R29, R16, 0x7772, RZ ;  /* 0x00007772101d7816 */ /* 0x000fc400000000ff */
[----:B---3--:R-:W-:Y:S02]  /*f330*/  PRMT R27, R16, 0x7773, RZ ;  /* 0x00007773101b7816 */ /* 0x008fe400000000ff */
[CC--:B------:R-:W-:Y:S01]  /*f340*/  IADD3 R14, P6, R26.reuse, R3.reuse, RZ ;  /* 0x000000031a0e7210 */ /* 0x0c0fe20007fde0ff */
[----:B------:R3:W-:Y:S01]  /*f350*/  @P5 STG.E.U8 desc[UR18][R22.64], R29 ;  /* 0x0000001d16005986 */ /* 0x0007e2000c101112 */
[----:B------:R-:W-:Y:S01]  /*f360*/  ISETP.LT.AND P2, PT, R13, UR7, !P0 ;  /* 0x000000070d007c0c */ /* 0x000fe2000c741270 */
[C---:B--2---:R-:W-:Y:S01]  /*f370*/  VIADD R20, R26.reuse, UR6 ;  /* 0x000000061a147c36 */ /* 0x044fe20008000000 */
[----:B------:R-:W-:Y:S01]  /*f380*/  LEA.HI.X.SX32 R15, R26, R2, 0x1, P6 ;  /* 0x000000021a0f7211 */ /* 0x000fe200030f0eff */
[----:B------:R-:W-:Y:S01]  /*f390*/  VIADD R13, R0, 0xc ;  /* 0x0000000c000d7836 */ /* 0x000fe20000000000 */
[----:B------:R-:W-:Y:S01]  /*f3a0*/  PRMT R31, R17, 0x7773, RZ ;  /* 0x00007773111f7816 */ /* 0x000fe200000000ff */
[C---:B------:R-:W-:Y:S01]  /*f3b0*/  VIADD R21, R20.reuse, UR6 ;  /* 0x0000000614157c36 */ /* 0x040fe20008000000 */
[----:B------:R-:W-:Y:S01]  /*f3c0*/  IADD3 R16, P6, R20, R3, RZ ;  /* 0x0000000314107210 */ /* 0x000fe20007fde0ff */
[----:B------:R2:W-:Y:S01]  /*f3d0*/  @P4 STG.E.U8 desc[UR18][R24.64], R27 ;  /* 0x0000001b18004986 */ /* 0x0005e2000c101112 */
[----:B------:R-:W-:Y:S01]  /*f3e0*/  ISETP.LT.AND P1, PT, R13, UR7, !P0 ;  /* 0x000000070d007c0c */ /* 0x000fe2000c721270 */
[----:B------:R-:W-:Y:S01]  /*f3f0*/  VIADD R13, R0, 0xd ;  /* 0x0000000d000d7836 */ /* 0x000fe20000000000 */
[----:B---3--:R-:W-:-:S02]  /*f400*/  PRMT R29, R17, 0x7772, RZ ;  /* 0x00007772111d7816 */ /* 0x008fc400000000ff */
[-C--:B------:R-:W-:Y:S02]  /*f410*/  LEA.HI.X.SX32 R17, R20, R2.reuse, 0x1, P6 ;  /* 0x0000000214117211 */ /* 0x080fe400030f0eff */
[-C--:B------:R-:W-:Y:S01]  /*f420*/  IADD3 R20, P6, R21, R3.reuse, RZ ;  /* 0x0000000315147210 */ /* 0x080fe20007fde0ff */
[----:B------:R3:W-:Y:S01]  /*f430*/  @P3 STG.E.U8 desc[UR18][R14.64], R29 ;  /* 0x0000001d0e003986 */ /* 0x0007e2000c101112 */
[----:B------:R-:W-:Y:S01]  /*f440*/  ISETP.LT.AND P5, PT, R13, UR7, !P0 ;  /* 0x000000070d007c0c */ /* 0x000fe2000c7a1270 */
[----:B------:R-:W-:Y:S01]  /*f450*/  VIADD R13, R0, 0xe ;  /* 0x0000000e000d7836 */ /* 0x000fe20000000000 */
[----:B--2---:R-:W-:Y:S01]  /*f460*/  PRMT R27, R18, 0x7772, RZ ;  /* 0x00007772121b7816 */ /* 0x004fe200000000ff */
[C---:B------:R-:W-:Y:S01]  /*f470*/  VIADD R24, R21.reuse, UR6 ;  /* 0x0000000615187c36 */ /* 0x040fe20008000000 */
[----:B------:R-:W-:Y:S01]  /*f480*/  LEA.HI.X.SX32 R21, R21, R2, 0x1, P6 ;  /* 0x0000000215157211 */ /* 0x000fe200030f0eff */
[----:B------:R2:W-:Y:S01]  /*f490*/  @P2 STG.E.U8 desc[UR18][R16.64], R31 ;  /* 0x0000001f10002986 */ /* 0x0005e2000c101112 */
[----:B------:R-:W-:Y:S01]  /*f4a0*/  ISETP.LT.AND P4, PT, R13, UR7, !P0 ;  /* 0x000000070d007c0c */ /* 0x000fe2000c781270 */
[----:B------:R-:W-:Y:S01]  /*f4b0*/  VIADD R13, R0, 0xf ;  /* 0x0000000f000d7836 */ /* 0x000fe20000000000 */
[----:B------:R-:W-:Y:S01]  /*f4c0*/  IADD3 R22, P6, R24, R3, RZ ;  /* 0x0000000318167210 */ /* 0x000fe20007fde0ff */
[----:B------:R4:W-:Y:S01]  /*f4d0*/  @P1 STG.E.U8 desc[UR18][R20.64], R27 ;  /* 0x0000001b14001986 */ /* 0x0009e2000c101112 */
[----:B------:R-:W-:-:S02]  /*f4e0*/  PRMT R25, R19, 0x7773, RZ ;  /* 0x0000777313197816 */ /* 0x000fc400000000ff */
[CC--:B------:R-:W-:Y:S01]  /*f4f0*/  LEA.HI.X.SX32 R23, R24.reuse, R2.reuse, 0x1, P6 ;  /* 0x0000000218177211 */ /* 0x0c0fe200030f0eff */
[----:B------:R-:W-:Y:S01]  /*f500*/  VIADD R24, R24, UR6 ;  /* 0x0000000618187c36 */ /* 0x000fe20008000000 */
[----:B---3--:R-:W-:Y:S02]  /*f510*/  PRMT R29, R18, 0x7773, RZ ;  /* 0x00007773121d7816 */ /* 0x008fe400000000ff */
[----:B------:R-:W-:Y:S01]  /*f520*/  ISETP.LT.AND P3, PT, R13, UR7, !P0 ;  /* 0x000000070d007c0c */ /* 0x000fe2000c761270 */
[C---:B--2---:R-:W-:Y:S01]  /*f530*/  VIADD R17, R24.reuse, UR6 ;  /* 0x0000000618117c36 */ /* 0x044fe20008000000 */
[----:B------:R-:W-:Y:S01]  /*f540*/  IADD3 R14, P6, R24, R3, RZ ;  /* 0x00000003180e7210 */ /* 0x000fe20007fde0ff */
[----:B------:R-:W-:Y:S01]  /*f550*/  VIADD R13, R0, 0x10 ;  /* 0x00000010000d7836 */ /* 0x000fe20000000000 */
[----:B------:R2:W-:Y:S01]  /*f560*/  @P5 STG.E.U8 desc[UR18][R22.64], R29 ;  /* 0x0000001d16005986 */ /* 0x0005e2000c101112 */
[----:B----4-:R-:W-:Y:S01]  /*f570*/  PRMT R27, R19, 0x7772, RZ ;  /* 0x00007772131b7816 */ /* 0x010fe200000000ff */
[----:B------:R-:W-:Y:S01]  /*f580*/  VIADD R19, R17, UR6 ;  /* 0x0000000611137c36 */ /* 0x000fe20008000000 */
[----:B------:R-:W-:-:S02]  /*f590*/  LEA.HI.X.SX32 R15, R24, R2, 0x1, P6 ;  /* 0x00000002180f7211 */ /* 0x000fc400030f0eff */
[-C--:B------:R-:W-:Y:S02]  /*f5a0*/  IADD3 R16, P6, R17, R3.reuse, RZ ;  /* 0x0000000311107210 */ /* 0x080fe40007fde0ff */
[----:B------:R-:W-:Y:S01]  /*f5b0*/  ISETP.LT.AND P2, PT, R13, UR7, !P0 ;  /* 0x000000070d007c0c */ /* 0x000fe2000c741270 */
[C---:B------:R-:W-:Y:S01]  /*f5c0*/  VIADD R13, R0.reuse, 0x11 ;  /* 0x00000011000d7836 */ /* 0x040fe20000000000 */
[-C--:B------:R-:W-:Y:S01]  /*f5d0*/  LEA.HI.X.SX32 R17, R17, R2.reuse, 0x1, P6 ;  /* 0x0000000211117211 */ /* 0x080fe200030f0eff */
[----:B------:R3:W-:Y:S01]  /*f5e0*/  @P4 STG.E.U8 desc[UR18][R14.64], R27 ;  /* 0x0000001b0e004986 */ /* 0x0007e2000c101112 */
[CC--:B------:R-:W-:Y:S01]  /*f5f0*/  IADD3 R18, P6, R19.reuse, R3.reuse, RZ ;  /* 0x0000000313127210 */ /* 0x0c0fe20007fde0ff */
[----:B--2---:R-:W-:Y:S01]  /*f600*/  VIADD R22, R19, UR6 ;  /* 0x0000000613167c36 */ /* 0x004fe20008000000 */
[----:B------:R-:W-:Y:S01]  /*f610*/  ISETP.LT.AND P1, PT, R13, UR7, !P0 ;  /* 0x000000070d007c0c */ /* 0x000fe2000c721270 */
[----:B------:R-:W-:Y:S01]  /*f620*/  VIADD R13, R0, 0x12 ;  /* 0x00000012000d7836 */ /* 0x000fe20000000000 */
[----:B------:R-:W-:Y:S01]  /*f630*/  LEA.HI.X.SX32 R19, R19, R2, 0x1, P6 ;  /* 0x0000000213137211 */ /* 0x000fe200030f0eff */
[----:B------:R2:W-:Y:S01]  /*f640*/  @P3 STG.E.U8 desc[UR18][R16.64], R25 ;  /* 0x0000001910003986 */ /* 0x0005e2000c101112 */
[----:B------:R-:W-:-:S02]  /*f650*/  IADD3 R20, P6, R22, R3, RZ ;  /* 0x0000000316147210 */ /* 0x000fc40007fde0ff */
[----:B------:R-:W-:Y:S01]  /*f660*/  ISETP.LT.AND P5, PT, R13, UR7, !P0 ;  /* 0x000000070d007c0c */ /* 0x000fe2000c7a1270 */
[----:B------:R-:W-:Y:S01]  /*f670*/  VIADD R13, R0, 0x13 ;  /* 0x00000013000d7836 */ /* 0x000fe20000000000 */
[C---:B------:R-:W-:Y:S01]  /*f680*/  LEA.HI.X.SX32 R21, R22.reuse, R2, 0x1, P6 ;  /* 0x0000000216157211 */ /* 0x040fe200030f0eff */
[----:B------:R-:W-:Y:S01]  /*f690*/  VIADD R22, R22, UR6 ;  /* 0x0000000616167c36 */ /* 0x000fe20008000000 */
[----:B0-----:R-:W-:Y:S02]  /*f6a0*/  PRMT R29, R8, 0x7770, RZ ;  /* 0x00007770081d7816 */ /* 0x001fe400000000ff */
[----:B------:R-:W-:Y:S01]  /*f6b0*/  ISETP.LT.AND P4, PT, R13, UR7, !P0 ;  /* 0x000000070d007c0c */ /* 0x000fe2000c781270 */
[----:B------:R-:W-:Y:S01]  /*f6c0*/  VIADD R13, R0, 0x14 ;  /* 0x00000014000d7836 */ /* 0x000fe20000000000 */
[C---:B---3--:R-:W-:Y:S01]  /*f6d0*/  IADD3 R14, P6, R22.reuse, R3, RZ ;  /* 0x00000003160e7210 */ /* 0x048fe20007fde0ff */
[----:B--2---:R-:W-:Y:S01]  /*f6e0*/  VIADD R17, R22, UR6 ;  /* 0x0000000616117c36 */ /* 0x004fe20008000000 */
[----:B------:R0:W-:Y:S01]  /*f6f0*/  @P2 STG.E.U8 desc[UR18][R18.64], R29 ;  /* 0x0000001d12002986 */ /* 0x0001e2000c101112 */
[----:B------:R-:W-:-:S02]  /*f700*/  PRMT R23, R8, 0x7771, RZ ;  /* 0x0000777108177816 */ /* 0x000fc400000000ff */
[-C--:B------:R-:W-:Y:S02]  /*f710*/  LEA.HI.X.SX32 R15, R22, R2.reuse, 0x1, P6 ;  /* 0x00000002160f7211 */ /* 0x080fe400030f0eff */
[-C--:B------:R-:W-:Y:S01]  /*f720*/  IADD3 R16, P6, R17, R3.reuse, RZ ;  /* 0x0000000311107210 */ /* 0x080fe20007fde0ff */
[----:B------:R2:W-:Y:S01]  /*f730*/  @P1 STG.E.U8 desc[UR18][R20.64], R23 ;  /* 0x0000001714001986 */ /* 0x0005e2000c101112 */
[----:B------:R-:W-:Y:S01]  /*f740*/  ISETP.LT.AND P3, PT, R13, UR7, !P0 ;  /* 0x000000070d007c0c */ /* 0x000fe2000c761270 */
[C---:B------:R-:W-:Y:S01]  /*f750*/  VIADD R13, R0.reuse, 0x15 ;  /* 0x00000015000d7836 */ /* 0x040fe20000000000 */
[C---:B------:R-:W-:Y:S02]  /*f760*/  PRMT R25, R9.reuse, 0x7770, RZ ;  /* 0x0000777009197816 */ /* 0x040fe400000000ff */
[----:B------:R-:W-:Y:S01]  /*f770*/  PRMT R27, R9, 0x7771, RZ ;  /* 0x00007771091b7816 */ /* 0x000fe200000000ff */
[C---:B0-----:R-:W-:Y:S01]  /*f780*/  VIADD R19, R17.reuse, UR6 ;  /* 0x0000000611137c36 */ /* 0x041fe20008000000 */
[----:B------:R-:W-:Y:S01]  /*f790*/  LEA.HI.X.SX32 R17, R17, R2, 0x1, P6 ;  /* 0x0000000211117211 */ /* 0x000fe200030f0eff */
[----:B------:R0:W-:Y:S01]  /*f7a0*/  @P5 STG.E.U8 desc[UR18][R14.64], R25 ;  /* 0x000000190e005986 */ /* 0x0001e2000c101112 */
[----:B------:R-:W-:Y:S01]  /*f7b0*/  ISETP.LT.AND P2, PT, R13, UR7, !P0 ;  /* 0x000000070d007c0c */ /* 0x000fe2000c741270 */
[C---:B------:R-:W-:Y:S01]  /*f7c0*/  VIADD R22, R19.reuse, UR6 ;  /* 0x0000000613167c36 */ /* 0x040fe20008000000 */
[----:B------:R-:W-:Y:S01]  /*f7d0*/  IADD3 R18, P6, R19, R3, RZ ;  /* 0x0000000313127210 */ /* 0x000fe20007fde0ff */
[----:B------:R-:W-:Y:S01]  /*f7e0*/  VIADD R13, R0, 0x16 ;  /* 0x00000016000d7836 */ /* 0x000fe20000000000 */
[----:B------:R3:W-:Y:S01]  /*f7f0*/  @P4 STG.E.U8 desc[UR18][R16.64], R27 ;  /* 0x0000001b10004986 */ /* 0x0007e2000c101112 */
[----:B--2---:R-:W-:-:S02]  /*f800*/  PRMT R23, R10, 0x7770, RZ ;  /* 0x000077700a177816 */ /* 0x004fc400000000ff */
[-C--:B------:R-:W-:Y:S02]  /*f810*/  LEA.HI.X.SX32 R19, R19, R2.reuse, 0x1, P6 ;  /* 0x0000000213137211 */ /* 0x080fe400030f0eff */
[-C--:B------:R-:W-:Y:S02]  /*f820*/  IADD3 R20, P6, R22, R3.reuse, RZ ;  /* 0x0000000316147210 */ /* 0x080fe40007fde0ff */
[----:B------:R-:W-:Y:S01]  /*f830*/  ISETP.LT.AND P1, PT, R13, UR7, !P0 ;  /* 0x000000070d007c0c */ /* 0x000fe2000c721270 */
[----:B------:R-:W-:Y:S01]  /*f840*/  VIADD R13, R0, 0x17 ;  /* 0x00000017000d7836 */ /* 0x000fe20000000000 */
[C---:B------:R-:W-:Y:S01]  /*f850*/  LEA.HI.X.SX32 R21, R22.reuse, R2, 0x1, P6 ;  /* 0x0000000216157211 */ /* 0x040fe200030f0eff */
[----:B------:R-:W-:Y:S01]  /*f860*/  VIADD R22, R22, UR6 ;  /* 0x0000000616167c36 */ /* 0x000fe20008000000 */
[----:B------:R2:W-:Y:S01]  /*f870*/  @P3 STG.E.U8 desc[UR18][R18.64], R23 ;  /* 0x0000001712003986 */ /* 0x0005e2000c101112 */
[----:B0-----:R-:W-:Y:S02]  /*f880*/  PRMT R25, R10, 0x7771, RZ ;  /* 0x000077710a197816 */ /* 0x001fe400000000ff */
[C---:B---3--:R-:W-:Y:S01]  /*f890*/  VIADD R17, R22.reuse, UR6 ;  /* 0x0000000616117c36 */ /* 0x048fe20008000000 */
[----:B------:R-:W-:-:S02]  /*f8a0*/  IADD3 R14, P6, R22, R3, RZ ;  /* 0x00000003160e7210 */ /* 0x000fc40007fde0ff */
[----:B------:R-:W-:Y:S01]  /*f8b0*/  ISETP.LT.AND P5, PT, R13, UR7, !P0 ;  /* 0x000000070d007c0c */ /* 0x000fe2000c7a1270 */
[----:B------:R-:W-:Y:S01]  /*f8c0*/  VIADD R13, R0, 0x18 ;  /* 0x00000018000d7836 */ /* 0x000fe20000000000 */
[-C--:B------:R-:W-:Y:S01]  /*f8d0*/  LEA.HI.X.SX32 R15, R22, R2.reuse, 0x1, P6 ;  /* 0x00000002160f7211 */ /* 0x080fe200030f0eff */
[----:B------:R0:W-:Y:S01]  /*f8e0*/  @P2 STG.E.U8 desc[UR18][R20.64], R25 ;  /* 0x0000001914002986 */ /* 0x0001e2000c101112 */
[CC--:B------:R-:W-:Y:S01]  /*f8f0*/  IADD3 R16, P6, R17.reuse, R3.reuse, RZ ;  /* 0x0000000311107210 */ /* 0x0c0fe20007fde0ff */
[----:B--2---:R-:W-:Y:S01]  /*f900*/  VIADD R19, R17, UR6 ;  /* 0x0000000611137c36 */ /* 0x004fe20008000000 */
[----:B------:R-:W-:Y:S01]  /*f910*/  ISETP.LT.AND P4, PT, R13, UR7, !P0 ;  /* 0x000000070d007c0c */ /* 0x000fe2000c781270 */
[----:B------:R-:W-:Y:S01]  /*f920*/  VIADD R13, R0, 0x19 ;  /* 0x00000019000d7836 */ /* 0x000fe20000000000 */
[----:B------:R-:W-:Y:S01]  /*f930*/  LEA.HI.X.SX32 R17, R17, R2, 0x1, P6 ;  /* 0x0000000211117211 */ /* 0x000fe200030f0eff */
[C---:B------:R-:W-:Y:S01]  /*f940*/  VIADD R22, R19.reuse, UR6 ;  /* 0x0000000613167c36 */ /* 0x040fe20008000000 */
[----:B------:R-:W-:-:S02]  /*f950*/  IADD3 R18, P6, R19, R3, RZ ;  /* 0x0000000313127210 */ /* 0x000fc40007fde0ff */
[----:B------:R-:W-:Y:S01]  /*f960*/  ISETP.LT.AND P3, PT, R13, UR7, !P0 ;  /* 0x000000070d007c0c */ /* 0x000fe2000c761270 */
[----:B------:R-:W-:Y:S01]  /*f970*/  VIADD R13, R0, 0x1a ;  /* 0x0000001a000d7836 */ /* 0x000fe20000000000 */
[-C--:B------:R-:W-:Y:S02]  /*f980*/  LEA.HI.X.SX32 R19, R19, R2.reuse, 0x1, P6 ;  /* 0x0000000213137211 */ /* 0x080fe400030f0eff */
[C---:B0-----:R-:W-:Y:S02]  /*f990*/  IADD3 R20, P6, R22.reuse, R3, RZ ;  /* 0x0000000316147210 */ /* 0x041fe40007fde0ff */
[C---:B------:R-:W-:Y:S02]  /*f9a0*/  PRMT R23, R11.reuse, 0x7770, RZ ;  /* 0x000077700b177816 */ /* 0x040fe400000000ff */
[----:B------:R-:W-:Y:S02]  /*f9b0*/  PRMT R27, R11, 0x7771, RZ ;  /* 0x000077710b1b7816 */ /* 0x000fe400000000ff */
[C---:B------:R-:W-:Y:S01]  /*f9c0*/  LEA.HI.X.SX32 R21, R22.reuse, R2, 0x1, P6 ;  /* 0x0000000216157211 */ /* 0x040fe200030f0eff */
[----:B------:R-:W-:Y:S01]  /*f9d0*/  VIADD R22, R22, UR6 ;  /* 0x0000000616167c36 */ /* 0x000fe20008000000 */
[----:B------:R-:W-:Y:S01]  /*f9e0*/  ISETP.LT.AND P2, PT, R13, UR7, !P0 ;  /* 0x000000070d007c0c */ /* 0x000fe2000c741270 */
[----:B------:R-:W-:Y:S01]  /*f9f0*/  VIADD R13, R0, 0x1b ;  /* 0x0000001b000d7836 */ /* 0x000fe20000000000 */
[----:B------:R0:W-:Y:S01]  /*fa00*/  @P1 STG.E.U8 desc[UR18][R14.64], R23 ;  /* 0x000000170e001986 */ /* 0x0001e2000c101112 */
[----:B------:R-:W-:-:S03]  /*fa10*/  PRMT R25, R8, 0x7772, RZ ;  /* 0x0000777208197816 */ /* 0x000fc600000000ff */
[----:B------:R2:W-:Y:S01]  /*fa20*/  @P5 STG.E.U8 desc[UR18][R16.64], R27 ;  /* 0x0000001b10005986 */ /* 0x0005e2000c101112 */
[----:B------:R-:W-:Y:S01]  /*fa30*/  ISETP.LT.AND P1, PT, R13, UR7, !P0 ;  /* 0x000000070d007c0c */ /* 0x000fe2000c721270 */
[C---:B------:R-:W-:Y:S02]  /*fa40*/  VIADD R13, R0.reuse, 0x1c ;  /* 0x0000001c000d7836 */ /* 0x040fe40000000000 */
[----:B------:R3:W-:Y:S03]  /*fa50*/  @P4 STG.E.U8 desc[UR18][R18.64], R25 ;  /* 0x0000001912004986 */ /* 0x0007e6000c101112 */
[----:B------:R-:W-:Y:S01]  /*fa60*/  ISETP.LT.AND P5, PT, R13, UR7, !P0 ;  /* 0x000000070d007c0c */ /* 0x000fe2000c7a1270 */
[----:B------:R-:W-:Y:S01]  /*fa70*/  VIADD R13, R0, 0x1d ;  /* 0x0000001d000d7836 */ /* 0x000fe20000000000 */
[----:B0-----:R-:W-:Y:S01]  /*fa80*/  PRMT R23, R8, 0x7773, RZ ;  /* 0x0000777308177816 */ /* 0x001fe200000000ff */
[----:B------:R-:W-:Y:S01]  /*fa90*/  VIADD R8, R0, 0x1e ;  /* 0x0000001e00087836 */ /* 0x000fe20000000000 */
[C---:B------:R-:W-:Y:S01]  /*faa0*/  IADD3 R14, P6, R22.reuse, R3, RZ ;  /* 0x00000003160e7210 */ /* 0x040fe20007fde0ff */
[----:B--2---:R-:W-:Y:S01]  /*fab0*/  VIADD R16, R22, UR6 ;  /* 0x0000000616107c36 */ /* 0x004fe20008000000 */
[----:B------:R-:W-:Y:S01]  /*fac0*/  PRMT R27, R9, 0x7772, RZ ;  /* 0x00007772091b7816 */ /* 0x000fe200000000ff */
[----:B------:R0:W-:Y:S01]  /*fad0*/  @P3 STG.E.U8 desc[UR18][R20.64], R23 ;  /* 0x0000001714003986 */ /* 0x0001e2000c101112 */
[----:B------:R-:W-:Y:S01]  /*fae0*/  ISETP.LT.AND P3, PT, R8, UR7, !P0 ;  /* 0x0000000708007c0c */ /* 0x000fe2000c761270 */
[----:B------:R-:W-:Y:S01]  /*faf0*/  VIADD R17, R16, UR6 ;  /* 0x0000000610117c36 */ /* 0x000fe20008000000 */
[----:B------:R-:W-:-:S02]  /*fb00*/  LEA.HI.X.SX32 R15, R22, R2, 0x1, P6 ;  /* 0x00000002160f7211 */ /* 0x000fc400030f0eff */
[CC--:B------:R-:W-:Y:S02]  /*fb10*/  IADD3 R8, P6, R16.reuse, R3.reuse, RZ ;  /* 0x0000000310087210 */ /* 0x0c0fe40007fde0ff */
[----:B---3--:R-:W-:Y:S01]  /*fb20*/  PRMT R25, R9, 0x7773, RZ ;  /* 0x0000777309197816 */ /* 0x008fe200000000ff */
[----:B------:R2:W-:Y:S01]  /*fb30*/  @P2 STG.E.U8 desc[UR18][R14.64], R27 ;  /* 0x0000001b0e002986 */ /* 0x0005e2000c101112 */
[-C--:B------:R-:W-:Y:S02]  /*fb40*/  LEA.HI.X.SX32 R9, R16, R2.reuse, 0x1, P6 ;  /* 0x0000000210097211 */ /* 0x080fe400030f0eff */
[CC--:B------:R-:W-:Y:S01]  /*fb50*/  IADD3 R16, P6, R17.reuse, R3.reuse, RZ ;  /* 0x0000000311107210 */ /* 0x0c0fe20007fde0ff */
[----:B0-----:R-:W-:Y:S01]  /*fb60*/  VIADD R20, R17, UR6 ;  /* 0x0000000611147c36 */ /* 0x001fe20008000000 */
[----:B------:R-:W-:Y:S01]  /*fb70*/  ISETP.LT.AND P4, PT, R13, UR7, !P0 ;  /* 0x000000070d007c0c */ /* 0x000fe2000c781270 */
[----:B------:R0:W-:Y:S01]  /*fb80*/  @P1 STG.E.U8 desc[UR18][R8.64], R25 ;  /* 0x0000001908001986 */ /* 0x0001e2000c101112 */
[----:B------:R-:W-:Y:S01]  /*fb90*/  LEA.HI.X.SX32 R17, R17, R2, 0x1, P6 ;  /* 0x0000000211117211 */ /* 0x000fe200030f0eff */
[----:B------:R-:W-:Y:S01]  /*fba0*/  VIADD R13, R0, 0x1f ;  /* 0x0000001f000d7836 */ /* 0x000fe20000000000 */
[----:B------:R-:W-:-:S02]  /*fbb0*/  IADD3 R18, P6, R20, R3, RZ ;  /* 0x0000000314127210 */ /* 0x000fc40007fde0ff */
[----:B------:R-:W-:Y:S02]  /*fbc0*/  PRMT R23, R10, 0x7772, RZ ;  /* 0x000077720a177816 */ /* 0x000fe400000000ff */
[C---:B------:R-:W-:Y:S01]  /*fbd0*/  LEA.HI.X.SX32 R19, R20.reuse, R2, 0x1, P6 ;  /* 0x0000000214137211 */ /* 0x040fe200030f0eff */
[----:B------:R-:W-:Y:S01]  /*fbe0*/  VIADD R20, R20, UR6 ;  /* 0x0000000614147c36 */ /* 0x000fe20008000000 */
[----:B--2---:R-:W-:Y:S01]  /*fbf0*/  PRMT R15, R10, 0x7773, RZ ;  /* 0x000077730a0f7816 */ /* 0x004fe200000000ff */
[----:B------:R2:W-:Y:S01]  /*fc00*/  @P5 STG.E.U8 desc[UR18][R16.64], R23 ;  /* 0x0000001710005986 */ /* 0x0005e2000c101112 */
[----:B------:R-:W-:Y:S01]  /*fc10*/  ISETP.LT.AND P2, PT, R13, UR7, !P0 ;  /* 0x000000070d007c0c */ /* 0x000fe2000c741270 */
[----:B0-----:R-:W-:Y:S01]  /*fc20*/  VIADD R9, R0, 0x22 ;  /* 0x0000002200097836 */ /* 0x001fe20000000000 */
[C---:B------:R-:W-:Y:S01]  /*fc30*/  IADD3 R8, P6, R20.reuse, R3, RZ ;  /* 0x0000000314087210 */ /* 0x040fe20007fde0ff */
[----:B------:R-:W-:Y:S01]  /*fc40*/  VIADD R14, R20, UR6 ;  /* 0x00000006140e7c36 */ /* 0x000fe20008000000 */
[----:B------:R0:W-:Y:S01]  /*fc50*/  @P4 STG.E.U8 desc[UR18][R18.64], R15 ;  /* 0x0000000f12004986 */ /* 0x0001e2000c101112 */
[----:B------:R-:W-:Y:S01]  /*fc60*/  VIADD R13, R0, 0x20 ;  /* 0x00000020000d7836 */ /* 0x000fe20000000000 */
[----:B------:R-:W-:-:S02]  /*fc70*/  ISETP.LT.AND P4, PT, R9, UR7, !P0 ;  /* 0x0000000709007c0c */ /* 0x000fc4000c781270 */
[-C--:B------:R-:W-:Y:S02]  /*fc80*/  LEA.HI.X.SX32 R9, R20, R2.reuse, 0x1, P6 ;  /* 0x0000000214097211 */ /* 0x080fe400030f0eff */
[CC--:B------:R-:W-:Y:S01]  /*fc90*/  IADD3 R10, P6, R14.reuse, R3.reuse, RZ ;  /* 0x000000030e0a7210 */ /* 0x0c0fe20007fde0ff */
[C---:B--2---:R-:W-:Y:S01]  /*fca0*/  VIADD R16, R14.reuse, UR6 ;  /* 0x000000060e107c36 */ /* 0x044fe20008000000 */
[C---:B------:R-:W-:Y:S02]  /*fcb0*/  PRMT R21, R11.reuse, 0x7773, RZ ;  /* 0x000077730b157816 */ /* 0x040fe400000000ff */
[----:B------:R-:W-:Y:S02]  /*fcc0*/  PRMT R17, R11, 0x7772, RZ ;  /* 0x000077720b117816 */ /* 0x000fe400000000ff */
[-C--:B------:R-:W-:Y:S02]  /*fcd0*/  LEA.HI.X.SX32 R11, R14, R2.reuse, 0x1, P6 ;  /* 0x000000020e0b7211 */ /* 0x080fe400030f0eff */
[----:B------:R-:W-:Y:S01]  /*fce0*/  IADD3 R14, P6, R16, R3, RZ ;  /* 0x00000003100e7210 */ /* 0x000fe20007fde0ff */
[----:B------:R2:W-:Y:S01]  /*fcf0*/  @P3 STG.E.U8 desc[UR18][R8.64], R17 ;  /* 0x0000001108003986 */ /* 0x0005e2000c101112 */
[----:B------:R-:W-:Y:S01]  /*fd00*/  ISETP.LT.AND P1, PT, R13, UR7, !P0 ;  /* 0x000000070d007c0c */ /* 0x000fe2000c721270 */
[----:B------:R-:W-:Y:S01]  /*fd10*/  VIADD R13, R0, 0x21 ;  /* 0x00000021000d7836 */ /* 0x000fe20000000000 */
[C---:B0-----:R-:W-:Y:S01]  /*fd20*/  LEA.HI.X.SX32 R15, R16.reuse, R2, 0x1, P6 ;  /* 0x00000002100f7211 */ /* 0x041fe200030f0eff */
[----:B------:R-:W-:Y:S01]  /*fd30*/  VIADD R16, R16, UR6 ;  /* 0x0000000610107c36 */ /* 0x000fe20008000000 */
[----:B------:R0:W-:Y:S01]  /*fd40*/  @P2 STG.E.U8 desc[UR18][R10.64], R21 ;  /* 0x000000150a002986 */ /* 0x0001e2000c101112 */
[----:B-1----:R-:W-:-:S02]  /*fd50*/  PRMT R19, R4, 0x7770, RZ ;  /* 0x0000777004137816 */ /* 0x002fc400000000ff */
[----:B------:R-:W-:Y:S01]  /*fd60*/  ISETP.LT.AND P5, PT, R13, UR7, !P0 ;  /* 0x000000070d007c0c */ /* 0x000fe2000c7a1270 */
[----:B------:R-:W-:Y:S01]  /*fd70*/  VIADD R13, R0, 0x23 ;  /* 0x00000023000d7836 */ /* 0x000fe20000000000 */
[----:B------:R-:W-:Y:S02]  /*fd80*/  PRMT R23, R5, 0x7770, RZ ;  /* 0x0000777005177816 */ /* 0x000fe400000000ff */
[CC--:B--2---:R-:W-:Y:S01]  /*fd90*/  IADD3 R8, P6, R16.reuse, R3.reuse, RZ ;  /* 0x0000000310087210 */ /* 0x0c4fe20007fde0ff */
[----:B------:R-:W-:Y:S01]  /*fda0*/  VIADD R17, R16, UR6 ;  /* 0x0000000610117c36 */ /* 0x000fe20008000000 */
[----:B------:R-:W-:Y:S01]  /*fdb0*/  ISETP.LT.AND P3, PT, R13, UR7, !P0 ;  /* 0x000000070d007c0c */ /* 0x000fe2000c761270 */
[----:B------:R-:W-:Y:S01]  /*fdc0*/  VIADD R13, R0, 0x24 ;  /* 0x00000024000d7836 */ /* 0x000fe20000000000 */
[-C--:B------:R-:W-:Y:S01]  /*fdd0*/  LEA.HI.X.SX32 R9, R16, R2.reuse, 0x1, P6 ;  /* 0x0000000210097211 */ /* 0x080fe200030f0eff */
[C---:B------:R-:W-:Y:S01]  /*fde0*/  VIADD R16, R17.reuse, UR6 ;  /* 0x0000000611107c36 */ /* 0x040fe20008000000 */
[----:B0-----:R-:W-:Y:S01]  /*fdf0*/  IADD3 R10, P6, R17, R3, RZ ;  /* 0x00000003110a7210 */ /* 0x001fe20007fde0ff */
[----:B------:R0:W-:Y:S01]  /*fe00*/  @P1 STG.E.U8 desc[UR18][R14.64], R19 ;  /* 0x000000130e001986 */ /* 0x0001e2000c101112 */
[----:B------:R-:W-:Y:S01]  /*fe10*/  ISETP.LT.AND P2, PT, R13, UR7, !P0 ;  /* 0x000000070d007c0c */ /* 0x000fe2000c741270 */
[----:B------:R-:W-:Y:S01]  /*fe20*/  VIADD R18, R16, UR6 ;  /* 0x0000000610127c36 */ /* 0x000fe20008000000 */
[----:B------:R-:W-:Y:S01]  /*fe30*/  LEA.HI.X.SX32 R11, R17, R2, 0x1, P6 ;  /* 0x00000002110b7211 */ /* 0x000fe200030f0eff */
[----:B------:R-:W-:Y:S01]  /*fe40*/  VIADD R13, R0, 0x25 ;  /* 0x00000025000d7836 */ /* 0x000fe20000000000 */
[----:B------:R-:W-:-:S02]  /*fe50*/  PRMT R21, R4, 0x7771, RZ ;  /* 0x0000777104157816 */ /* 0x000fc400000000ff */
[----:B------:R-:W-:Y:S02]  /*fe60*/  PRMT R25, R5, 0x7773, RZ ;  /* 0x0000777305197816 */ /* 0x000fe400000000ff */
[----:B------:R-:W-:Y:S01]  /*fe70*/  ISETP.LT.AND P1, PT, R13, UR7, !P0 ;  /* 0x000000070d007c0c */ /* 0x000fe2000c721270 */
[----:B------:R-:W-:Y:S01]  /*fe80*/  VIADD R13, R0, 0x26 ;  /* 0x00000026000d7836 */ /* 0x000fe20000000000 */
[----:B------:R1:W-:Y:S01]  /*fe90*/  @P5 STG.E.U8 desc[UR18][R8.64], R21 ;  /* 0x0000001508005986 */ /* 0x0003e2000c101112 */
[CC--:B0-----:R-:W-:Y:S02]  /*fea0*/  IADD3 R14, P6, R16.reuse, R3.reuse, RZ ;  /* 0x00000003100e7210 */ /* 0x0c1fe40007fde0ff */
[----:B------:R-:W-:Y:S01]  /*feb0*/  PRMT R19, R5, 0x7771, RZ ;  /* 0x0000777105137816 */ /* 0x000fe200000000ff */
[----:B------:R0:W-:Y:S01]  /*fec0*/  @P4 STG.E.U8 desc[UR18][R10.64], R23 ;  /* 0x000000170a004986 */ /* 0x0001e2000c101112 */
[----:B------:R-:W-:Y:S02]  /*fed0*/  LEA.HI.X.SX32 R15, R16, R2, 0x1, P6 ;  /* 0x00000002100f7211 */ /* 0x000fe400030f0eff */
[----:B------:R-:W-:-:S02]  /*fee0*/  IADD3 R16, P6, R18, R3, RZ ;  /* 0x0000000312107210 */ /* 0x000fc40007fde0ff */
[----:B------:R-:W-:Y:S01]  /*fef0*/  ISETP.LT.AND P5, PT, R13, UR7, !P0 ;  /* 0x000000070d007c0c */ /* 0x000fe2000c7a1270 */
[----:B------:R-:W-:Y:S01]  /*ff00*/  VIADD R13, R0, 0x27 ;  /* 0x00000027000d7836 */ /* 0x000fe20000000000 */
[C---:B------:R-:W-:Y:S01]  /*ff10*/  LEA.HI.X.SX32 R17, R18.reuse, R2, 0x1, P6 ;  /* 0x0000000212117211 */ /* 0x040fe200030f0eff */
[----:B------:R-:W-:Y:S01]  /*ff20*/  VIADD R18, R18, UR6 ;  /* 0x0000000612127c36 */ /* 0x000fe20008000000 */
[----:B-1----:R-:W-:Y:S01]  /*ff30*/  PRMT R21, R6, 0x7770, RZ ;  /* 0x0000777006157816 */ /* 0x002fe200000000ff */
[----:B------:R-:W-:Y:S01]  /*ff40*/  VIADD R9, R0, 0x29 ;  /* 0x0000002900097836 */ /* 0x000fe20000000000 */
[----:B------:R1:W-:Y:S01]  /*ff50*/  @P3 STG.E.U8 desc[UR18][R14.64], R19 ;  /* 0x000000130e003986 */ /* 0x0003e2000c101112 */
[C---:B0-----:R-:W-:Y:S01]  /*ff60*/  VIADD R11, R18.reuse, UR6 ;  /* 0x00000006120b7c36 */ /* 0x041fe20008000000 */
[----:B------:R-:W-:Y:S02]  /*ff70*/  IADD3 R8, P6, R18, R3, RZ ;  /* 0x0000000312087210 */ /* 0x000fe40007fde0ff */
[----:B------:R0:W-:Y:S01]  /*ff80*/  @P2 STG.E.U8 desc[UR18][R16.64], R21 ;  /* 0x0000001510002986 */ /* 0x0001e2000c101112 */
[----:B------:R-:W-:Y:S01]  /*ff90*/  ISETP.LT.AND P4, PT, R13, UR7, !P0 ;  /* 0x000000070d007c0c */ /* 0x000fe2000c781270 */
[----:B------:R-:W-:Y:S01]  /*ffa0*/  VIADD R13, R0, 0x28 ;  /* 0x00000028000d7836 */ /* 0x000fe20000000000 */
[----:B------:R-:W-:-:S02]  /*ffb0*/  ISETP.LT.AND P2, PT, R9, UR7, !P0 ;  /* 0x0000000709007c0c */ /* 0x000fc4000c741270 */
[-C--:B------:R-:W-:Y:S02]  /*ffc0*/  LEA.HI.X.SX32 R9, R18, R2.reuse, 0x1, P6 ;  /* 0x0000000212097211 */ /* 0x080fe400030f0eff */
[CC--:B------:R-:W-:Y:S01]  /*ffd0*/  IADD3 R10, P6, R11.reuse, R3.reuse, RZ ;  /* 0x000000030b0a7210 */ /* 0x0c0fe20007fde0ff */
[----:B-1----:R-:W-:Y:S01]  /*ffe0*/  VIADD R15, R11, UR6 ;  /* 0x000000060b0f7c36 */ /* 0x002fe20008000000 */
[----:B------:R-:W-:Y:S01]  /*fff0*/  ISETP.LT.AND P3, PT, R13, UR7, !P0 ;  /* 0x000000070d007c0c */ /* 0x000fe2000c761270 */
[----:B------:R-:W-:Y:S01]  /*10000*/  VIADD R13, R0, 0x2a ;  /* 0x0000002a000d7836 */ /* 0x000fe20000000000 */
[----:B------:R-:W-:Y:S01]  /*10010*/  PRMT R23, R6, 0x7771, RZ ;  /* 0x0000777106177816 */ /* 0x000fe200000000ff */
[----:B------:R-:W-:Y:S01]  /*10020*/  VIADD R18, R15, UR6 ;  /* 0x000000060f127c36 */ /* 0x000fe20008000000 */
[----:B------:R-:W-:Y:S02]  /*10030*/  LEA.HI.X.SX32 R11, R11, R2, 0x1, P6 ;  /* 0x000000020b0b7211 */ /* 0x000fe400030f0eff */
[----:B------:R-:W-:Y:S01]  /*10040*/  IADD3 R14, P6, R15, R3, RZ ;  /* 0x000000030f0e7210 */ /* 0x000fe20007fde0ff */
[----:B------:R1:W-:Y:S01]  /*10050*/  @P1 STG.E.U8 desc[UR18][R8.64], R23 ;  /* 0x0000001708001986 */ /* 0x0003e2000c101112 */
[----:B------:R-:W-:-:S02]  /*10060*/  PRMT R19, R7, 0x7770, RZ ;  /* 0x0000777007137816 */ /* 0x000fc400000000ff */
[-C--:B------:R-:W-:Y:S02]  /*10070*/  LEA.HI.X.SX32 R15, R15, R2.reuse, 0x1, P6 ;  /* 0x000000020f0f7211 */ /* 0x080fe400030f0eff */
[----:B------:R-:W-:Y:S01]  /*10080*/  ISETP.LT.AND P1, PT, R13, UR7, !P0 ;  /* 0x000000070d007c0c */ /* 0x000fe2000c721270 */
[----:B------:R-:W-:Y:S01]  /*10090*/  VIADD R13, R0, 0x2b ;  /* 0x0000002b000d7836 */ /* 0x000fe20000000000 */
[CC--:B0-----:R-:W-:Y:S01]  /*100a0*/  IADD3 R16, P6, R18.reuse, R3.reuse, RZ ;  /* 0x0000000312107210 */ /* 0x0c1fe20007fde0ff */
[----:B------:R0:W-:Y:S01]  /*100b0*/  @P5 STG.E.U8 desc[UR18][R10.64], R19 ;  /* 0x000000130a005986 */ /* 0x0001e2000c101112 */
[----:B------:R-:W-:Y:S02]  /*100c0*/  PRMT R21, R7, 0x7771, RZ ;  /* 0x0000777107157816 */ /* 0x000fe400000000ff */
[CC--:B------:R-:W-:Y:S01]  /*100d0*/  LEA.HI.X.SX32 R17, R18.reuse, R2.reuse, 0x1, P6 ;  /* 0x0000000212117211 */ /* 0x0c0fe200030f0eff */
[----:B-1----:R-:W-:Y:S01]  /*100e0*/  VIADD R9, R18, UR6 ;  /* 0x0000000612097c36 */ /* 0x002fe20008000000 */
[----:B------:R-:W-:Y:S01]  /*100f0*/  ISETP.LT.AND P5, PT, R13, UR7, !P0 ;  /* 0x000000070d007c0c */ /* 0x000fe2000c7a1270 */
[----:B------:R-:W-:Y:S01]  /*10100*/  VIADD R13, R0, 0x2c ;  /* 0x0000002c000d7836 */ /* 0x000fe20000000000 */
[----:B------:R-:W-:Y:S01]  /*10110*/  PRMT R23, R4, 0x7772, RZ ;  /* 0x0000777204177816 */ /* 0x000fe200000000ff */
[----:B------:R-:W-:Y:S01]  /*10120*/  VIADD R8, R0, 0x2d ;  /* 0x0000002d00087836 */ /* 0x000fe20000000000 */
[----:B------:R-:W-:Y:S01]  /*10130*/  IADD3 R18, P6, R9, R3, RZ ;  /* 0x0000000309127210 */ /* 0x000fe20007fde0ff */
[----:B------:R1:W-:Y:S01]  /*10140*/  @P4 STG.E.U8 desc[UR18][R14.64], R21 ;  /* 0x000000150e004986 */ /* 0x0003e2000c101112 */
[----:B------:R-:W-:Y:S01]  /*10150*/  ISETP.LT.AND P4, PT, R13, UR7, !P0 ;  /* 0x000000070d007c0c */ /* 0x000fe2000c781270 */
[C---:B0-----:R-:W-:Y:S01]  /*10160*/  VIADD R10, R9.reuse, UR6 ;  /* 0x00000006090a7c36 */ /* 0x041fe20008000000 */
[----:B------:R-:W-:Y:S01]  /*10170*/  LEA.HI.X.SX32 R19, R9, R2, 0x1, P6 ;  /* 0x0000000209137211 */ /* 0x000fe200030f0eff */
[----:B------:R0:W-:Y:S01]  /*10180*/  @P3 STG.E.U8 desc[UR18][R16.64], R23 ;  /* 0x0000001710003986 */ /* 0x0001e2000c101112 */
[----:B------:R-:W-:Y:S01]  /*10190*/  ISETP.LT.AND P3, PT, R8, UR7, !P0 ;  /* 0x0000000708007c0c */ /* 0x000fe2000c761270 */
[----:B------:R-:W-:Y:S01]  /*101a0*/  VIADD R9, R10, UR6 ;  /* 0x000000060a097c36 */ /* 0x000fe20008000000 */
[----:B------:R-:W-:Y:S01]  /*101b0*/  PRMT R13, R4, 0x7773, RZ ;  /* 0x00007773040d7816 */ /* 0x000fe200000000ff */
[----:B------:R-:W-:-:S02]  /*101c0*/  VIADD R8, R0, 0x2e ;  /* 0x0000002e00087836 */ /* 0x000fc40000000000 */
[----:B------:R-:W-:Y:S01]  /*101d0*/  VIADD R4, R0, 0x2f ;  /* 0x0000002f00047836 */ /* 0x000fe20000000000 */
[CC--:B-1----:R-:W-:Y:S01]  /*101e0*/  IADD3 R14, P6, R10.reuse, R3.reuse, RZ ;  /* 0x000000030a0e7210 */ /* 0x0c2fe20007fde0ff */
[----:B------:R1:W-:Y:S01]  /*101f0*/  @P2 STG.E.U8 desc[UR18][R18.64], R13 ;  /* 0x0000000d12002986 */ /* 0x0003e2000c101112 */
[----:B------:R-:W-:Y:S01]  /*10200*/  PRMT R21, R5, 0x7772, RZ ;  /* 0x0000777205157816 */ /* 0x000fe200000000ff */
[C---:B------:R-:W-:Y:S01]  /*10210*/  VIADD R20, R9.reuse, UR6 ;  /* 0x0000000609147c36 */ /* 0x040fe20008000000 */
[-C--:B------:R-:W-:Y:S02]  /*10220*/  LEA.HI.X.SX32 R15, R10, R2.reuse, 0x1, P6 ;  /* 0x000000020a0f7211 */ /* 0x080fe400030f0eff */
[C---:B0-----:R-:W-:Y:S02]  /*10230*/  IADD3 R16, P6, R9.reuse, R3, RZ ;  /* 0x0000000309107210 */ /* 0x041fe40007fde0ff */
[----:B------:R-:W-:Y:S01]  /*10240*/  ISETP.LT.AND P2, PT, R8, UR7, !P0 ;  /* 0x0000000708007c0c */ /* 0x000fe2000c741270 */
[----:B------:R0:W-:Y:S01]  /*10250*/  @P1 STG.E.U8 desc[UR18][R14.64], R21 ;  /* 0x000000150e001986 */ /* 0x0001e2000c101112 */
[----:B------:R-:W-:-:S02]  /*10260*/  LEA.HI.X.SX32 R17, R9, R2, 0x1, P6 ;  /* 0x0000000209117211 */ /* 0x000fc400030f0eff */
[----:B------:R-:W-:Y:S01]  /*10270*/  ISETP.LT.AND P1, PT, R4, UR7, !P0 ;  /* 0x0000000704007c0c */ /* 0x000fe2000c721270 */
[----:B------:R-:W2:Y:S01]  /*10280*/  LDS.128 R8, [R12] ;  /* 0x000000000c087984 */ /* 0x000ea20000000c00 */
[CC--:B------:R-:W-:Y:S01]  /*10290*/  IADD3 R4, P6, R20.reuse, R3.reuse, RZ ;  /* 0x0000000314047210 */ /* 0x0c0fe20007fde0ff */
[----:B-1----:R-:W-:Y:S01]  /*102a0*/  VIADD R18, R20, UR6 ;  /* 0x0000000614127c36 */ /* 0x002fe20008000000 */
[----:B------:R-:W-:Y:S01]  /*102b0*/  PRMT R23, R6, 0x7773, RZ ;  /* 0x0000777306177816 */ /* 0x000fe200000000ff */
[----:B------:R-:W-:Y:S01]  /*102c0*/  VIADD R13, R0, 0x30 ;  /* 0x00000030000d7836 */ /* 0x000fe20000000000 */
[----:B------:R-:W-:Y:S01]  /*102d0*/  LEA.HI.X.SX32 R5, R20, R2, 0x1, P6 ;  /* 0x0000000214057211 */ /* 0x000fe200030f0eff */
[----:B------:R1:W-:Y:S01]  /*102e0*/  @P5 STG.E.U8 desc[UR18][R16.64], R25 ;  /* 0x0000001910005986 */ /* 0x0003e2000c101112 */
[----:B------:R-:W-:Y:S02]  /*102f0*/  PRMT R19, R7, 0x7773, RZ ;  /* 0x0000777307137816 */ /* 0x000fe400000000ff */
[----:B0-----:R-:W-:-:S02]  /*10300*/  IADD3 R14, P6, R18, R3, RZ ;  /* 0x00000003120e7210 */ /* 0x001fc40007fde0ff */
[----:B------:R-:W-:Y:S01]  /*10310*/  PRMT R21, R6, 0x7772, RZ ;  /* 0x0000777206157816 */ /* 0x000fe200000000ff */
[----:B------:R-:W-:Y:S01]  /*10320*/  VIADD R6, R0, 0x32 ;  /* 0x0000003200067836 */ /* 0x000fe20000000000 */
[CC--:B------:R-:W-:Y:S01]  /*10330*/  LEA.HI.X.SX32 R15, R18.reuse, R2.reuse, 0x1, P6 ;  /* 0x00000002120f7211 */ /* 0x0c0fe200030f0eff */
[----:B------:R-:W-:Y:S01]  /*10340*/  VIADD R18, R18, UR6 ;  /* 0x0000000612127c36 */ /* 0x000fe20008000000 */
[----:B------:R-:W-:Y:S01]  /*10350*/  ISETP.LT.AND P5, PT, R13, UR7, !P0 ;  /* 0x000000070d007c0c */ /* 0x000fe2000c7a1270 */
[----:B------:R-:W-:Y:S01]  /*10360*/  VIADD R13, R0, 0x31 ;  /* 0x00000031000d7836 */ /* 0x000fe20000000000 */
[----:B------:R0:W-:Y:S01]  /*10370*/  @P4 STG.E.U8 desc[UR18][R4.64], R21 ;  /* 0x0000001504004986 */ /* 0x0001e2000c101112 */
[C---:B-1----:R-:W-:Y:S01]  /*10380*/  VIADD R16, R18.reuse, UR6 ;  /* 0x0000000612107c36 */ /* 0x042fe20008000000 */
[----:B------:R-:W-:Y:S02]  /*10390*/  IADD3 R12, P6, R18, R3, RZ ;  /* 0x00000003120c7210 */ /* 0x000fe40007fde0ff */
[----:B------:R-:W-:Y:S01]  /*103a0*/  ISETP.LT.AND P4, PT, R13, UR7, !P0 ;  /* 0x000000070d007c0c */ /* 0x000fe2000c781270 */
[----:B------:R1:W-:Y:S01]  /*103b0*/  @P3 STG.E.U8 desc[UR18][R14.64], R23 ;  /* 0x000000170e003986 */ /* 0x0003e2000c101112 */
[----:B------:R-:W-:Y:S01]  /*103c0*/  ISETP.LT.AND P3, PT, R6, UR7, !P0 ;  /* 0x0000000706007c0c */ /* 0x000fe2000c761270 */
[----:B------:R-:W-:Y:S01]  /*103d0*/  VIADD R6, R0, 0x33 ;  /* 0x0000003300067836 */ /* 0x000fe20000000000 */
[----:B------:R-:W-:-:S02]  /*103e0*/  LEA.HI.X.SX32 R13, R18, R2, 0x1, P6 ;  /* 0x00000002120d7211 */ /* 0x000fc400030f0eff */
[----:B0-----:R-:W-:Y:S01]  /*103f0*/  PRMT R21, R7, 0x7772, RZ ;  /* 0x0000777207157816 */ /* 0x001fe200000000ff */
[C---:B------:R-:W-:Y:S01]  /*10400*/  VIADD R7, R16.reuse, UR6 ;  /* 0x0000000610077c36 */ /* 0x040fe20008000000 */
[----:B------:R-:W-:-:S03]  /*10410*/  IADD3 R4, P6, R16, R3, RZ ;  /* 0x0000000310047210 */ /* 0x000fc60007fde0ff */
[----:B------:R0:W-:Y:S01]  /*10420*/  @P2 STG.E.U8 desc[UR18][R12.64], R21 ;  /* 0x000000150c002986 */ /* 0x0001e2000c101112 */
[-C--:B------:R-:W-:Y:S01]  /*10430*/  LEA.HI.X.SX32 R5, R16, R2.reuse, 0x1, P6 ;  /* 0x0000000210057211 */ /* 0x080fe200030f0eff */
[----:B-1----:R-:W-:Y:S01]  /*10440*/  VIADD R14, R0, 0x34 ;  /* 0x00000034000e7836 */ /* 0x002fe20000000000 */
[----:B------:R-:W-:Y:S01]  /*10450*/  ISETP.LT.AND P2, PT, R6, UR7, !P0 ;  /* 0x0000000706007c0c */ /* 0x000fe2000c741270 */
[C---:B------:R-:W-:Y:S01]  /*10460*/  VIADD R17, R7.reuse, UR6 ;  /* 0x0000000607117c36 */ /* 0x040fe20008000000 */
[CC--:B------:R-:W-:Y:S01]  /*10470*/  IADD3 R6, P6, R7.reuse, R3.reuse, RZ ;  /* 0x0000000307067210 */ /* 0x0c0fe20007fde0ff */
[----:B------:R1:W-:Y:S01]  /*10480*/  @P1 STG.E.U8 desc[UR18][R4.64], R19 ;  /* 0x0000001304001986 */ /* 0x0003e2000c101112 */
[----:B------:R-:W-:Y:S01]  /*10490*/  ISETP.LT.AND P1, PT, R14, UR7, !P0 ;  /* 0x000000070e007c0c */ /* 0x000fe2000c721270 */
[C---:B------:R-:W-:Y:S01]  /*104a0*/  VIADD R16, R0.reuse, 0x35 ;  /* 0x0000003500107836 */ /* 0x040fe20000000000 */
[----:B------:R-:W-:Y:S02]  /*104b0*/  LEA.HI.X.SX32 R7, R7, R2, 0x1, P6 ;  /* 0x0000000207077211 */ /* 0x000fe400030f0eff */
[----:B------:R-:W-:Y:S01]  /*104c0*/  IADD3 R14, P6, R17, R3, RZ ;  /* 0x00000003110e7210 */ /* 0x000fe20007fde0ff */
[----:B0-----:R-:W-:Y:S01]  /*104d0*/  VIADD R12, R0, 0x37 ;  /* 0x00000037000c7836 */ /* 0x001fe20000000000 */
[----:B--2---:R-:W-:-:S02]  /*104e0*/  PRMT R23, R8, 0x7770, RZ ;  /* 0x0000777008177816 */ /* 0x004fc400000000ff */
[CC--:B------:R-:W-:Y:S01]  /*104f0*/  LEA.HI.X.SX32 R15, R17.reuse, R2.reuse, 0x1, P6 ;  /* 0x00000002110f7211 */ /* 0x0c0fe200030f0eff */
[----:B------:R-:W-:Y:S01]  /*10500*/  VIADD R17, R17, UR6 ;  /* 0x0000000611117c36 */ /* 0x000fe20008000000 */
[----:B------:R-:W-:Y:S01]  /*10510*/  PRMT R21, R8, 0x7771, RZ ;  /* 0x0000777108157816 */ /* 0x000fe200000000ff */
[----:B-1----:R-:W-:Y:S01]  /*10520*/  VIADD R5, R0, 0x36 ;  /* 0x0000003600057836 */ /* 0x002fe20000000000 */
[----:B------:R0:W-:Y:S01]  /*10530*/  @P5 STG.E.U8 desc[UR18][R6.64], R23 ;  /* 0x0000001706005986 */ /* 0x0001e2000c101112 */
[C---:B------:R-:W-:Y:S01]  /*10540*/  VIADD R13, R17.reuse, UR6 ;  /* 0x00000006110d7c36 */ /* 0x040fe20008000000 */
[----:B------:R-:W-:Y:S02]  /*10550*/  IADD3 R4, P6, R17, R3, RZ ;  /* 0x0000000311047210 */ /* 0x000fe40007fde0ff */
[----:B------:R1:W-:Y:S01]  /*10560*/  @P4 STG.E.U8 desc[UR18][R14.64], R21 ;  /* 0x000000150e004986 */ /* 0x0003e2000c101112 */
[----:B------:R-:W-:Y:S02]  /*10570*/  ISETP.LT.AND P4, PT, R5, UR7, !P0 ;  /* 0x0000000705007c0c */ /* 0x000fe4000c781270 */
[----:B------:R-:W-:-:S02]  /*10580*/  LEA.HI.X.SX32 R5, R17, R2, 0x1, P6 ;  /* 0x0000000211057211 */ /* 0x000fc400030f0eff */
[----:B------:R-:W-:Y:S02]  /*10590*/  PRMT R19, R9, 0x7770, RZ ;  /* 0x0000777009137816 */ /* 0x000fe400000000ff */
[----:B------:R-:W-:Y:S01]  /*105a0*/  ISETP.LT.AND P5, PT, R16, UR7, !P0 ;  /* 0x0000000710007c0c */ /* 0x000fe2000c7a1270 */
[C---:B------:R-:W-:Y:S01]  /*105b0*/  VIADD R16, R13.reuse, UR6 ;  /* 0x000000060d107c36 */ /* 0x040fe20008000000 */
[----:B0-----:R-:W-:Y:S01]  /*105c0*/  IADD3 R6, P6, R13, R3, RZ ;  /* 0x000000030d067210 */ /* 0x001fe20007fde0ff */
[----:B------:R0:W-:Y:S01]  /*105d0*/  @P3 STG.E.U8 desc[UR18][R4.64], R19 ;  /* 0x0000001304003986 */ /* 0x0001e2000c101112 */
[----:B------:R-:W-:Y:S01]  /*105e0*/  PRMT R23, R9, 0x7771, RZ ;  /* 0x0000777109177816 */ /* 0x000fe200000000ff */
[----:B-1----:R-:W-:Y:S01]  /*105f0*/  VIADD R14, R0, 0x38 ;  /* 0x00000038000e7836 */ /* 0x002fe20000000000 */
[----:B------:R-:W-:Y:S01]  /*10600*/  LEA.HI.X.SX32 R7, R13, R2, 0x1, P6 ;  /* 0x000000020d077211 */ /* 0x000fe200030f0eff */
[----:B------:R-:W-:Y:S01]  /*10610*/  VIADD R17, R16, UR6 ;  /* 0x0000000610117c36 */ /* 0x000fe20008000000 */
[----:B------:R-:W-:-:S02]  /*10620*/  ISETP.LT.AND P3, PT, R12, UR7, !P0 ;  /* 0x000000070c007c0c */ /* 0x000fc4000c761270 */
[-C--:B------:R-:W-:Y:S01]  /*10630*/  IADD3 R12, P6, R16, R3.reuse, RZ ;  /* 0x00000003100c7210 */ /* 0x080fe20007fde0ff */
[----:B------:R1:W-:Y:S01]  /*10640*/  @P2 STG.E.U8 desc[UR18][R6.64], R23 ;  /* 0x0000001706002986 */ /* 0x0003e2000c101112 */
[----:B------:R-:W-:Y:S02]  /*10650*/  ISETP.LT.AND P2, PT, R14, UR7, !P0 ;  /* 0x000000070e007c0c */ /* 0x000fe4000c741270 */
[-C--:B------:R-:W-:Y:S01]  /*10660*/  LEA.HI.X.SX32 R13, R16, R2.reuse, 0x1, P6 ;  /* 0x00000002100d7211 */ /* 0x080fe200030f0eff */
[C---:B0-----:R-:W-:Y:S01]  /*10670*/  VIADD R5, R0.reuse, 0x3a ;  /* 0x0000003a00057836 */ /* 0x041fe20000000000 */
[CC--:B------:R-:W-:Y:S01]  /*10680*/  IADD3 R14, P6, R17.reuse, R3.reuse, RZ ;  /* 0x00000003110e7210 */ /* 0x0c0fe20007fde0ff */
[----:B------:R-:W-:Y:S01]  /*10690*/  VIADD R16, R0, 0x39 ;  /* 0x0000003900107836 */ /* 0x000fe20000000000 */
[C---:B------:R-:W-:Y:S02]  /*106a0*/  PRMT R21, R10.reuse, 0x7770, RZ ;  /* 0x000077700a157816 */ /* 0x040fe400000000ff */
[CC--:B------:R-:W-:Y:S01]  /*106b0*/  LEA.HI.X.SX32 R15, R17.reuse, R2.reuse, 0x1, P6 ;  /* 0x00000002110f7211 */ /* 0x0c0fe200030f0eff */
[----:B------:R-:W-:Y:S01]  /*106c0*/  VIADD R17, R17, UR6 ;  /* 0x0000000611117c36 */ /* 0x000fe20008000000 */
[----:B------:R-:W-:Y:S01]  /*106d0*/  PRMT R19, R10, 0x7771, RZ ;  /* 0x000077710a137816 */ /* 0x000fe200000000ff */
[----:B------:R0:W-:Y:S01]  /*106e0*/  @P1 STG.E.U8 desc[UR18][R12.64], R21 ;  /* 0x000000150c001986 */ /* 0x0001e2000c101112 */
[----:B------:R-:W-:Y:S01]  /*106f0*/  ISETP.LT.AND P1, PT, R16, UR7, !P0 ;  /* 0x0000000710007c0c */ /* 0x000fe2000c721270 */
[C---:B-1----:R-:W-:Y:S01]  /*10700*/  VIADD R7, R17.reuse, UR6 ;  /* 0x0000000611077c36 */ /* 0x042fe20008000000 */
[----:B------:R-:W-:Y:S01]  /*10710*/  IADD3 R4, P6, R17, R3, RZ ;  /* 0x0000000311047210 */ /* 0x000fe20007fde0ff */
[----:B------:R1:W-:Y:S01]  /*10720*/  @P5 STG.E.U8 desc[UR18][R14.64], R19 ;  /* 0x000000130e005986 */ /* 0x0003e2000c101112 */
[----:B------:R-:W-:Y:S01]  /*10730*/  ISETP.LT.AND P5, PT, R5, UR7, !P0 ;  /* 0x0000000705007c0c */ /* 0x000fe2000c7a1270 */
[----:B------:R-:W-:Y:S01]  /*10740*/  VIADD R16, R0, 0x3b ;  /* 0x0000003b00107836 */ /* 0x000fe20000000000 */
[----:B------:R-:W-:-:S02]  /*10750*/  LEA.HI.X.SX32 R5, R17, R2, 0x1, P6 ;  /* 0x0000000211057211 */ /* 0x000fc400030f0eff */
[-C--:B------:R-:W-:Y:S02]  /*10760*/  IADD3 R6, P6, R7, R3.reuse, RZ ;  /* 0x0000000307067210 */ /* 0x080fe40007fde0ff */
[----:B------:R-:W-:Y:S01]  /*10770*/  PRMT R17, R11, 0x7771, RZ ;  /* 0x000077710b117816 */ /* 0x000fe200000000ff */
[----:B0-----:R-:W-:Y:S01]  /*10780*/  VIADD R13, R7, UR6 ;  /* 0x00000006070d7c36 */ /* 0x001fe20008000000 */
[----:B------:R-:W-:Y:S02]  /*10790*/  PRMT R21, R11, 0x7770, RZ ;  /* 0x000077700b157816 */ /* 0x000fe400000000ff */
[-C--:B------:R-:W-:Y:S01]  /*107a0*/  LEA.HI.X.SX32 R7, R7, R2.reuse, 0x1, P6 ;  /* 0x0000000207077211 */ /* 0x080fe200030f0eff */
[C---:B-1----:R-:W-:Y:S01]  /*107b0*/  VIADD R15, R13.reuse, UR6 ;  /* 0x000000060d0f7c36 */ /* 0x042fe20008000000 */
[C---:B------:R-:W-:Y:S01]  /*107c0*/  IADD3 R12, P6, R13.reuse, R3, RZ ;  /* 0x000000030d0c7210 */ /* 0x040fe20007fde0ff */
[----:B------:R0:W-:Y:S01]  /*107d0*/  @P4 STG.E.U8 desc[UR18][R4.64], R21 ;  /* 0x0000001504004986 */ /* 0x0001e2000c101112 */
[----:B------:R-:W-:Y:S01]  /*107e0*/  ISETP.LT.AND P4, PT, R16, UR7, !P0 ;  /* 0x0000000710007c0c */ /* 0x000fe2000c781270 */
[----:B------:R-:W-:Y:S01]  /*107f0*/  VIADD R14, R0, 0x3c ;  /* 0x0000003c000e7836 */ /* 0x000fe20000000000 */
[----:B------:R-:W-:Y:S01]  /*10800*/  LEA.HI.X.SX32 R13, R13, R2, 0x1, P6 ;  /* 0x000000020d0d7211 */ /* 0x000fe200030f0eff */
[----:B------:R-:W-:Y:S01]  /*10810*/  VIADD R16, R15, UR6 ;  /* 0x000000060f107c36 */ /* 0x000fe20008000000 */
[----:B------:R1:W-:Y:S01]  /*10820*/  @P3 STG.E.U8 desc[UR18][R6.64], R17 ;  /* 0x0000001106003986 */ /* 0x0003e2000c101112 */
[----:B------:R-:W-:-:S02]  /*10830*/  PRMT R19, R8, 0x7772, RZ ;  /* 0x0000777208137816 */ /* 0x000fc400000000ff */
[----:B------:R-:W-:Y:S02]  /*10840*/  ISETP.LT.AND P3, PT, R14, UR7, !P0 ;  /* 0x000000070e007c0c */ /* 0x000fe4000c761270 */
[CC--:B------:R-:W-:Y:S01]  /*10850*/  IADD3 R14, P6, R15.reuse, R3.reuse, RZ ;  /* 0x000000030f0e7210 */ /* 0x0c0fe20007fde0ff */
[----:B------:R2:W-:Y:S01]  /*10860*/  @P2 STG.E.U8 desc[UR18][R12.64], R19 ;  /* 0x000000130c002986 */ /* 0x0005e2000c101112 */
[----:B0-----:R-:W-:Y:S01]  /*10870*/  PRMT R21, R8, 0x7773, RZ ;  /* 0x0000777308157816 */ /* 0x001fe200000000ff */
[C---:B------:R-:W-:Y:S01]  /*10880*/  VIADD R4, R0.reuse, 0x3d ;  /* 0x0000003d00047836 */ /* 0x040fe20000000000 */
[-C--:B------:R-:W-:Y:S01]  /*10890*/  LEA.HI.X.SX32 R15, R15, R2.reuse, 0x1, P6 ;  /* 0x000000020f0f7211 */ /* 0x080fe200030f0eff */
[----:B------:R-:W-:Y:S01]  /*108a0*/  VIADD R8, R0, 0x3e ;  /* 0x0000003e00087836 */ /* 0x000fe20000000000 */
[----:B------:R-:W-:Y:S01]  /*108b0*/  PRMT R25, R9, 0x7772, RZ ;  /* 0x0000777209197816 */ /* 0x000fe200000000ff */
[----:B-1----:R-:W-:Y:S01]  /*108c0*/  VIADD R7, R16, UR6 ;  /* 0x0000000610077c36 */ /* 0x002fe20008000000 */
[----:B------:R-:W-:Y:S01]  /*108d0*/  ISETP.LT.AND P2, PT, R4, UR7, !P0 ;  /* 0x0000000704007c0c */ /* 0x000fe2000c741270 */
[----:B------:R0:W-:Y:S01]  /*108e0*/  @P1 STG.E.U8 desc[UR18][R14.64], R21 ;  /* 0x000000150e001986 */ /* 0x0001e2000c101112 */
[-C--:B------:R-:W-:Y:S01]  /*108f0*/  IADD3 R4, P6, R16, R3.reuse, RZ ;  /* 0x0000000310047210 */ /* 0x080fe20007fde0ff */
[C---:B------:R-:W-:Y:S01]  /*10900*/  VIADD R17, R7.reuse, UR6 ;  /* 0x0000000607117c36 */ /* 0x040fe20008000000 */
[----:B------:R-:W-:Y:S01]  /*10910*/  IADD3 R6, P1, R7, R3, RZ ;  /* 0x0000000307067210 */ /* 0x000fe20007f3e0ff */
[----:B------:R-:W-:Y:S01]  /*10920*/  VIADD R0, R0, 0x3f ;  /* 0x0000003f00007836 */ /* 0x000fe20000000000 */
[-C--:B------:R-:W-:Y:S01]  /*10930*/  LEA.HI.X.SX32 R5, R16, R2.reuse, 0x1, P6 ;  /* 0x0000000210057211 */ /* 0x080fe200030f0eff */
[----:B------:R-:W-:Y:S01]  /*10940*/  VIADD R18, R17, UR6 ;  /* 0x0000000611127c36 */ /* 0x000fe20008000000 */
[----:B------:R-:W-:-:S02]  /*10950*/  LEA.HI.X.SX32 R7, R7, R2, 0x1, P1 ;  /* 0x0000000207077211 */ /* 0x000fc400008f0eff */
[-C--:B--2---:R-:W-:Y:S01]  /*10960*/  IADD3 R12, P6, R17, R3.reuse, RZ ;  /* 0x00000003110c7210 */ /* 0x084fe20007fde0ff */
[C---:B------:R-:W-:Y:S01]  /*10970*/  VIADD R19, R18.reuse, UR6 ;  /* 0x0000000612137c36 */ /* 0x040fe20008000000 */
[----:B------:R-:W-:Y:S01]  /*10980*/  PRMT R23, R9, 0x7773, RZ ;  /* 0x0000777309177816 */ /* 0x000fe200000000ff */
[----:B------:R1:W-:Y:S01]  /*10990*/  @P5 STG.E.U8 desc[UR18][R4.64], R25 ;  /* 0x0000001904005986 */ /* 0x0003e2000c101112 */
[-C--:B------:R-:W-:Y:S01]  /*109a0*/  LEA.HI.X.SX32 R13, R17, R2.reuse, 0x1, P6 ;  /* 0x00000002110d7211 */ /* 0x080fe200030f0eff */
[C---:B------:R-:W-:Y:S01]  /*109b0*/  VIADD R20, R19.reuse, UR6 ;  /* 0x0000000613147c36 */ /* 0x040fe20008000000 */
[CC--:B0-----:R-:W-:Y:S01]  /*109c0*/  IADD3 R14, P1, R19.reuse, R3.reuse, RZ ;  /* 0x00000003130e7210 */ /* 0x0c1fe20007f3e0ff */
[----:B------:R1:W-:Y:S01]  /*109d0*/  @P4 STG.E.U8 desc[UR18][R6.64], R23 ;  /* 0x0000001706004986 */ /* 0x0003e2000c101112 */
[----:B------:R-:W-:Y:S02]  /*109e0*/  IADD3 R16, P6, R18, R3, RZ ;  /* 0x0000000312107210 */ /* 0x000fe40007fde0ff */
[----:B------:R-:W-:-:S02]  /*109f0*/  LEA.HI.X.SX32 R15, R19, R2, 0x1, P1 ;  /* 0x00000002130f7211 */ /* 0x000fc400008f0eff */
[----:B------:R-:W-:Y:S02]  /*10a00*/  ISETP.LT.AND P1, PT, R8, UR7, !P0 ;  /* 0x0000000708007c0c */ /* 0x000fe4000c721270 */
[----:B------:R-:W-:Y:S02]  /*10a10*/  ISETP.LT.AND P0, PT, R0, UR7, !P0 ;  /* 0x0000000700007c0c */ /* 0x000fe4000c701270 */
[----:B------:R-:W-:Y:S02]  /*10a20*/  LEA.HI.X.SX32 R17, R18, R2, 0x1, P6 ;  /* 0x0000000212117211 */ /* 0x000fe400030f0eff */
[----:B------:R-:W-:Y:S02]  /*10a30*/  IADD3 R18, P6, R20, R3, RZ ;  /* 0x0000000314127210 */ /* 0x000fe40007fde0ff */
[C---:B------:R-:W-:Y:S02]  /*10a40*/  PRMT R21, R10.reuse, 0x7772, RZ ;  /* 0x000077720a157816 */ /* 0x040fe400000000ff */
[----:B------:R-:W-:-:S02]  /*10a50*/  PRMT R9, R10, 0x7773, RZ ;  /* 0x000077730a097816 */ /* 0x000fc400000000ff */
[C---:B------:R-:W-:Y:S01]  /*10a60*/  PRMT R3, R11.reuse, 0x7773, RZ ;  /* 0x000077730b037816 */ /* 0x040fe200000000ff */
[----:B------:R1:W-:Y:S01]  /*10a70*/  @P3 STG.E.U8 desc[UR18][R12.64], R21 ;  /* 0x000000150c003986 */ /* 0x0003e2000c101112 */
[----:B------:R-:W-:Y:S02]  /*10a80*/  PRMT R11, R11, 0x7772, RZ ;  /* 0x000077720b0b7816 */ /* 0x000fe400000000ff */
[----:B------:R-:W-:Y:S01]  /*10a90*/  LEA.HI.X.SX32 R19, R20, R2, 0x1, P6 ;  /* 0x0000000214137211 */ /* 0x000fe200030f0eff */
[----:B------:R1:W-:Y:S04]  /*10aa0*/  @P2 STG.E.U8 desc[UR18][R16.64], R9 ;  /* 0x0000000910002986 */ /* 0x0003e8000c101112 */
[----:B------:R1:W-:Y:S01]  /*10ab0*/  @P1 STG.E.U8 desc[UR18][R14.64], R11 ;  /* 0x0000000b0e001986 */ /* 0x0003e2000c101112 */
[----:B------:R-:W-:Y:S05]  /*10ac0*/  @!P0 EXIT ;  /* 0x000000000000894d */ /* 0x000fea0003800000 */
[----:B------:R-:W-:Y:S01]  /*10ad0*/  STG.E.U8 desc[UR18][R18.64], R3 ;  /* 0x0000000312007986 */ /* 0x000fe2000c101112 */
[----:B------:R-:W-:Y:S05]  /*10ae0*/  EXIT ;  /* 0x000000000000794d */ /* 0x000fea0003800000 */
.L_x_3:
[----:B------:R-:W-:-:S00]  /*10af0*/  BRA `(.L_x_3) ;  /* 0xfffffffc00fc7947 */ /* 0x000fc0000383ffff */
[----:B------:R-:W-:-:S00]  /*10b00*/  NOP ;  /* 0x0000000000007918 */ /* 0x000fc00000000000 */
[----:B------:R-:W-:-:S00]  /*10b10*/  NOP ;  /* 0x0000000000007918 */ /* 0x000fc00000000000 */
[----:B------:R-:W-:-:S00]  /*10b20*/  NOP ;  /* 0x0000000000007918 */ /* 0x000fc00000000000 */
[----:B------:R-:W-:-:S00]  /*10b30*/  NOP ;  /* 0x0000000000007918 */ /* 0x000fc00000000000 */
[----:B------:R-:W-:-:S00]  /*10b40*/  NOP ;  /* 0x0000000000007918 */ /* 0x000fc00000000000 */
[----:B------:R-:W-:-:S00]  /*10b50*/  NOP ;  /* 0x0000000000007918 */ /* 0x000fc00000000000 */
[----:B------:R-:W-:-:S00]  /*10b60*/  NOP ;  /* 0x0000000000007918 */ /* 0x000fc00000000000 */
[----:B------:R-:W-:-:S00]  /*10b70*/  NOP ;  /* 0x0000000000007918 */ /* 0x000fc00000000000 */
.L_x_4:


//--------------------- .nv.shared.matmul_kernel  --------------------------
	.section	.nv.shared.matmul_kernel,"aw",@nobits
	.sectionflags	@""
	.align	16
	.zero		1024


//--------------------- .nv.shared.reserved.0     --------------------------
	.section	.nv.shared.reserved.0,"aw",@nobits
	.weak		__nv_reservedSMEM_offset_0_alias
	.size		__nv_reservedSMEM_offset_0_alias, 0, 0
	.other		__nv_reservedSMEM_offset_0_alias,@"STO_CUDA_RESERVED_SHARED STV_DEFAULT"
__nv_reservedSMEM_offset_0_alias:
	.zero		0


//--------------------- .nv.constant0.matmul_kernel --------------------------
	.section	.nv.constant0.matmul_kernel,"a",@progbits
	.sectionflags	@""
	.align	4
.nv.constant0.matmul_kernel:
	.zero		608


//--------------------- SYMBOLS --------------------------

	.type		.nv.reservedSmem.offset0,@object
	.size		.nv.reservedSmem.offset0,0x4
